//
// Generated by NVIDIA NVVM Compiler
//
// Compiler Build ID: CL-36424714
// Cuda compilation tools, release 13.0, V13.0.88
// Based on NVVM 20.0.0
//

.version 9.0
.target sm_100
.address_size 64

	// .globl	_Z8dijkstraPiS_S_S_S_S_S_
// _ZZ8dijkstraPiS_S_S_S_S_S_E10quickBreak_$_0 has been demoted

.visible .entry _Z8dijkstraPiS_S_S_S_S_S_(
	.param .u64 .ptr .align 1 _Z8dijkstraPiS_S_S_S_S_S__param_0,
	.param .u64 .ptr .align 1 _Z8dijkstraPiS_S_S_S_S_S__param_1,
	.param .u64 .ptr .align 1 _Z8dijkstraPiS_S_S_S_S_S__param_2,
	.param .u64 .ptr .align 1 _Z8dijkstraPiS_S_S_S_S_S__param_3,
	.param .u64 .ptr .align 1 _Z8dijkstraPiS_S_S_S_S_S__param_4,
	.param .u64 .ptr .align 1 _Z8dijkstraPiS_S_S_S_S_S__param_5,
	.param .u64 .ptr .align 1 _Z8dijkstraPiS_S_S_S_S_S__param_6
)
{
	.reg .pred 	%p<12>;
	.reg .b32 	%r<51>;
	.reg .b64 	%rd<31>;
	// demoted variable
	.shared .align 4 .u32 _ZZ8dijkstraPiS_S_S_S_S_S_E10quickBreak_$_0;
	ld.param.u64 	%rd12, [_Z8dijkstraPiS_S_S_S_S_S__param_0];
	ld.param.u64 	%rd13, [_Z8dijkstraPiS_S_S_S_S_S__param_1];
	ld.param.u64 	%rd14, [_Z8dijkstraPiS_S_S_S_S_S__param_2];
	ld.param.u64 	%rd15, [_Z8dijkstraPiS_S_S_S_S_S__param_3];
	ld.param.u64 	%rd16, [_Z8dijkstraPiS_S_S_S_S_S__param_4];
	ld.param.u64 	%rd17, [_Z8dijkstraPiS_S_S_S_S_S__param_5];
	ld.param.u64 	%rd18, [_Z8dijkstraPiS_S_S_S_S_S__param_6];
	cvta.to.global.u64 	%rd1, %rd16;
	cvta.to.global.u64 	%rd2, %rd17;
	cvta.to.global.u64 	%rd3, %rd18;
	cvta.to.global.u64 	%rd4, %rd15;
	mov.u32 	%r20, %tid.z;
	mov.u32 	%r21, %ntid.x;
	mov.u32 	%r22, %ntid.y;
	mov.u32 	%r23, %tid.y;
	mov.u32 	%r24, %tid.x;
	mad.lo.s32 	%r25, %r22, %r20, %r23;
	mad.lo.s32 	%r1, %r25, %r21, %r24;
	mul.lo.s32 	%r26, %r21, %r22;
	mov.u32 	%r27, %ntid.z;
	mul.lo.s32 	%r2, %r26, %r27;
	ld.global.u32 	%r44, [%rd4];
	setp.lt.s32 	%p1, %r44, 1;
	@%p1 bra 	$L__BB0_16;
	cvta.to.global.u64 	%rd5, %rd12;
	cvta.to.global.u64 	%rd6, %rd13;
	cvta.to.global.u64 	%rd7, %rd14;
	mov.b32 	%r45, 0;
$L__BB0_2:
	mov.b32 	%r29, 0;
	st.shared.u32 	[_ZZ8dijkstraPiS_S_S_S_S_S_E10quickBreak_$_0], %r29;
	setp.ge.s32 	%p2, %r1, %r44;
	@%p2 bra 	$L__BB0_9;
	mov.u32 	%r46, %r1;
$L__BB0_4:
	mul.wide.u32 	%rd19, %r46, 4;
	add.s64 	%rd8, %rd1, %rd19;
	ld.global.u32 	%r30, [%rd8];
	setp.ne.s32 	%p3, %r30, 0;
	@%p3 bra 	$L__BB0_8;
	mov.b32 	%r31, 1;
	st.global.u32 	[%rd8], %r31;
	add.s64 	%rd9, %rd5, %rd19;
	ld.global.u32 	%r47, [%rd9];
	ld.global.u32 	%r32, [%rd9+4];
	setp.ge.s32 	%p4, %r47, %r32;
	@%p4 bra 	$L__BB0_8;
	add.s64 	%rd10, %rd2, %rd19;
$L__BB0_7:
	mul.wide.s32 	%rd22, %r47, 4;
	add.s64 	%rd23, %rd7, %rd22;
	add.s64 	%rd24, %rd6, %rd22;
	ld.global.u32 	%r33, [%rd24];
	mul.wide.s32 	%rd25, %r33, 4;
	add.s64 	%rd26, %rd3, %rd25;
	ld.global.u32 	%r34, [%rd10];
	ld.global.u32 	%r35, [%rd23];
	add.s32 	%r36, %r35, %r34;
	atom.global.min.s32 	%r37, [%rd26], %r36;
	add.s32 	%r47, %r47, 1;
	ld.global.u32 	%r38, [%rd9+4];
	setp.lt.s32 	%p5, %r47, %r38;
	@%p5 bra 	$L__BB0_7;
$L__BB0_8:
	add.s32 	%r46, %r46, %r2;
	ld.global.u32 	%r39, [%rd4];
	setp.lt.s32 	%p6, %r46, %r39;
	@%p6 bra 	$L__BB0_4;
$L__BB0_9:
	bar.sync 	0;
	ld.global.u32 	%r50, [%rd4];
	setp.ge.s32 	%p7, %r1, %r50;
	@%p7 bra 	$L__BB0_14;
	mov.u32 	%r49, %r1;
$L__BB0_11:
	mul.wide.u32 	%rd27, %r49, 4;
	add.s64 	%rd28, %rd3, %rd27;
	ld.global.u32 	%r14, [%rd28];
	add.s64 	%rd11, %rd2, %rd27;
	ld.global.u32 	%r40, [%rd11];
	setp.ge.s32 	%p8, %r14, %r40;
	@%p8 bra 	$L__BB0_13;
	st.global.u32 	[%rd11], %r14;
	add.s64 	%rd30, %rd1, %rd27;
	mov.b32 	%r41, 0;
	st.global.u32 	[%rd30], %r41;
	mov.b32 	%r42, 1;
	st.shared.u32 	[_ZZ8dijkstraPiS_S_S_S_S_S_E10quickBreak_$_0], %r42;
	ld.global.u32 	%r50, [%rd4];
$L__BB0_13:
	add.s32 	%r49, %r49, %r2;
	setp.lt.s32 	%p9, %r49, %r50;
	@%p9 bra 	$L__BB0_11;
$L__BB0_14:
	bar.sync 	0;
	ld.shared.u32 	%r43, [_ZZ8dijkstraPiS_S_S_S_S_S_E10quickBreak_$_0];
	setp.eq.s32 	%p10, %r43, 0;
	@%p10 bra 	$L__BB0_16;
	bar.sync 	0;
	add.s32 	%r45, %r45, 1;
	ld.global.u32 	%r44, [%rd4];
	setp.lt.s32 	%p11, %r45, %r44;
	@%p11 bra 	$L__BB0_2;
$L__BB0_16:
	ret;

}
	// .globl	_Z6dividePiS_S_S_S_S_S_S_S_S_
.visible .entry _Z6dividePiS_S_S_S_S_S_S_S_S_(
	.param .u64 .ptr .align 1 _Z6dividePiS_S_S_S_S_S_S_S_S__param_0,
	.param .u64 .ptr .align 1 _Z6dividePiS_S_S_S_S_S_S_S_S__param_1,
	.param .u64 .ptr .align 1 _Z6dividePiS_S_S_S_S_S_S_S_S__param_2,
	.param .u64 .ptr .align 1 _Z6dividePiS_S_S_S_S_S_S_S_S__param_3,
	.param .u64 .ptr .align 1 _Z6dividePiS_S_S_S_S_S_S_S_S__param_4,
	.param .u64 .ptr .align 1 _Z6dividePiS_S_S_S_S_S_S_S_S__param_5,
	.param .u64 .ptr .align 1 _Z6dividePiS_S_S_S_S_S_S_S_S__param_6,
	.param .u64 .ptr .align 1 _Z6dividePiS_S_S_S_S_S_S_S_S__param_7,
	.param .u64 .ptr .align 1 _Z6dividePiS_S_S_S_S_S_S_S_S__param_8,
	.param .u64 .ptr .align 1 _Z6dividePiS_S_S_S_S_S_S_S_S__param_9
)
{
	.reg .pred 	%p<19>;
	.reg .b32 	%r<225>;
	.reg .b64 	%rd<112>;

	ld.param.u64 	%rd16, [_Z6dividePiS_S_S_S_S_S_S_S_S__param_0];
	ld.param.u64 	%rd17, [_Z6dividePiS_S_S_S_S_S_S_S_S__param_1];
	ld.param.u64 	%rd18, [_Z6dividePiS_S_S_S_S_S_S_S_S__param_2];
	ld.param.u64 	%rd19, [_Z6dividePiS_S_S_S_S_S_S_S_S__param_3];
	ld.param.u64 	%rd20, [_Z6dividePiS_S_S_S_S_S_S_S_S__param_5];
	ld.param.u64 	%rd21, [_Z6dividePiS_S_S_S_S_S_S_S_S__param_6];
	ld.param.u64 	%rd22, [_Z6dividePiS_S_S_S_S_S_S_S_S__param_7];
	ld.param.u64 	%rd23, [_Z6dividePiS_S_S_S_S_S_S_S_S__param_8];
	ld.param.u64 	%rd24, [_Z6dividePiS_S_S_S_S_S_S_S_S__param_9];
	cvta.to.global.u64 	%rd1, %rd18;
	cvta.to.global.u64 	%rd2, %rd17;
	cvta.to.global.u64 	%rd3, %rd22;
	cvta.to.global.u64 	%rd4, %rd16;
	cvta.to.global.u64 	%rd5, %rd23;
	cvta.to.global.u64 	%rd6, %rd24;
	cvta.to.global.u64 	%rd7, %rd19;
	cvta.to.global.u64 	%rd25, %rd21;
	cvta.to.global.u64 	%rd26, %rd20;
	mov.u32 	%r32, %tid.z;
	mov.u32 	%r33, %ntid.x;
	mov.u32 	%r34, %ntid.y;
	mov.u32 	%r35, %tid.y;
	mov.u32 	%r36, %tid.x;
	mad.lo.s32 	%r37, %r34, %r32, %r35;
	mad.lo.s32 	%r223, %r37, %r33, %r36;
	mul.lo.s32 	%r38, %r33, %r34;
	mov.u32 	%r39, %ntid.z;
	mul.lo.s32 	%r2, %r38, %r39;
	ld.global.u32 	%r3, [%rd26];
	ld.global.u32 	%r4, [%rd25];
	ld.global.u32 	%r40, [%rd7];
	setp.ge.s32 	%p1, %r223, %r40;
	@%p1 bra 	$L__BB1_20;
	mov.u32 	%r216, %r223;
$L__BB1_2:
	mul.wide.u32 	%rd27, %r216, 4;
	add.s64 	%rd8, %rd4, %rd27;
	ld.global.u32 	%r41, [%rd8+4];
	setp.le.s32 	%p2, %r41, %r3;
	@%p2 bra 	$L__BB1_19;
	ld.global.u32 	%r42, [%rd8];
	add.s32 	%r6, %r4, %r3;
	setp.ge.s32 	%p3, %r42, %r6;
	@%p3 bra 	$L__BB1_19;
	add.s64 	%rd9, %rd3, %rd27;
	ld.global.u32 	%r43, [%rd9];
	setp.eq.s32 	%p4, %r43, 0;
	@%p4 bra 	$L__BB1_19;
	atom.global.add.u32 	%r44, [%rd9], -1;
	ld.global.u32 	%r45, [%rd8];
	max.s32 	%r219, %r3, %r45;
	ld.global.u32 	%r46, [%rd8+4];
	min.s32 	%r8, %r6, %r46;
	setp.ge.s32 	%p5, %r219, %r8;
	@%p5 bra 	$L__BB1_19;
	add.s64 	%rd10, %rd5, %rd27;
	sub.s32 	%r9, %r8, %r219;
	sub.s32 	%r47, %r219, %r8;
	setp.gt.u32 	%p6, %r47, -16;
	@%p6 bra 	$L__BB1_9;
	and.b32  	%r48, %r9, -16;
	neg.s32 	%r217, %r48;
$L__BB1_8:
	.pragma "nounroll";
	mul.wide.s32 	%rd30, %r219, 4;
	mul.wide.s32 	%rd31, %r3, 4;
	sub.s64 	%rd32, 32, %rd31;
	add.s64 	%rd33, %rd2, %rd32;
	add.s64 	%rd34, %rd33, %rd30;
	add.s64 	%rd35, %rd1, %rd32;
	add.s64 	%rd36, %rd35, %rd30;
	ld.global.u32 	%r49, [%rd34+-32];
	mul.wide.s32 	%rd37, %r49, 4;
	add.s64 	%rd38, %rd6, %rd37;
	ld.global.u32 	%r50, [%rd10];
	ld.global.u32 	%r51, [%rd36+-32];
	add.s32 	%r52, %r51, %r50;
	atom.global.min.s32 	%r53, [%rd38], %r52;
	ld.global.u32 	%r54, [%rd34+-28];
	mul.wide.s32 	%rd39, %r54, 4;
	add.s64 	%rd40, %rd6, %rd39;
	ld.global.u32 	%r55, [%rd10];
	ld.global.u32 	%r56, [%rd36+-28];
	add.s32 	%r57, %r56, %r55;
	atom.global.min.s32 	%r58, [%rd40], %r57;
	ld.global.u32 	%r59, [%rd34+-24];
	mul.wide.s32 	%rd41, %r59, 4;
	add.s64 	%rd42, %rd6, %rd41;
	ld.global.u32 	%r60, [%rd10];
	ld.global.u32 	%r61, [%rd36+-24];
	add.s32 	%r62, %r61, %r60;
	atom.global.min.s32 	%r63, [%rd42], %r62;
	ld.global.u32 	%r64, [%rd34+-20];
	mul.wide.s32 	%rd43, %r64, 4;
	add.s64 	%rd44, %rd6, %rd43;
	ld.global.u32 	%r65, [%rd10];
	ld.global.u32 	%r66, [%rd36+-20];
	add.s32 	%r67, %r66, %r65;
	atom.global.min.s32 	%r68, [%rd44], %r67;
	ld.global.u32 	%r69, [%rd34+-16];
	mul.wide.s32 	%rd45, %r69, 4;
	add.s64 	%rd46, %rd6, %rd45;
	ld.global.u32 	%r70, [%rd10];
	ld.global.u32 	%r71, [%rd36+-16];
	add.s32 	%r72, %r71, %r70;
	atom.global.min.s32 	%r73, [%rd46], %r72;
	ld.global.u32 	%r74, [%rd34+-12];
	mul.wide.s32 	%rd47, %r74, 4;
	add.s64 	%rd48, %rd6, %rd47;
	ld.global.u32 	%r75, [%rd10];
	ld.global.u32 	%r76, [%rd36+-12];
	add.s32 	%r77, %r76, %r75;
	atom.global.min.s32 	%r78, [%rd48], %r77;
	ld.global.u32 	%r79, [%rd34+-8];
	mul.wide.s32 	%rd49, %r79, 4;
	add.s64 	%rd50, %rd6, %rd49;
	ld.global.u32 	%r80, [%rd10];
	ld.global.u32 	%r81, [%rd36+-8];
	add.s32 	%r82, %r81, %r80;
	atom.global.min.s32 	%r83, [%rd50], %r82;
	ld.global.u32 	%r84, [%rd34+-4];
	mul.wide.s32 	%rd51, %r84, 4;
	add.s64 	%rd52, %rd6, %rd51;
	ld.global.u32 	%r85, [%rd10];
	ld.global.u32 	%r86, [%rd36+-4];
	add.s32 	%r87, %r86, %r85;
	atom.global.min.s32 	%r88, [%rd52], %r87;
	ld.global.u32 	%r89, [%rd34];
	mul.wide.s32 	%rd53, %r89, 4;
	add.s64 	%rd54, %rd6, %rd53;
	ld.global.u32 	%r90, [%rd10];
	ld.global.u32 	%r91, [%rd36];
	add.s32 	%r92, %r91, %r90;
	atom.global.min.s32 	%r93, [%rd54], %r92;
	ld.global.u32 	%r94, [%rd34+4];
	mul.wide.s32 	%rd55, %r94, 4;
	add.s64 	%rd56, %rd6, %rd55;
	ld.global.u32 	%r95, [%rd10];
	ld.global.u32 	%r96, [%rd36+4];
	add.s32 	%r97, %r96, %r95;
	atom.global.min.s32 	%r98, [%rd56], %r97;
	ld.global.u32 	%r99, [%rd34+8];
	mul.wide.s32 	%rd57, %r99, 4;
	add.s64 	%rd58, %rd6, %rd57;
	ld.global.u32 	%r100, [%rd10];
	ld.global.u32 	%r101, [%rd36+8];
	add.s32 	%r102, %r101, %r100;
	atom.global.min.s32 	%r103, [%rd58], %r102;
	ld.global.u32 	%r104, [%rd34+12];
	mul.wide.s32 	%rd59, %r104, 4;
	add.s64 	%rd60, %rd6, %rd59;
	ld.global.u32 	%r105, [%rd10];
	ld.global.u32 	%r106, [%rd36+12];
	add.s32 	%r107, %r106, %r105;
	atom.global.min.s32 	%r108, [%rd60], %r107;
	ld.global.u32 	%r109, [%rd34+16];
	mul.wide.s32 	%rd61, %r109, 4;
	add.s64 	%rd62, %rd6, %rd61;
	ld.global.u32 	%r110, [%rd10];
	ld.global.u32 	%r111, [%rd36+16];
	add.s32 	%r112, %r111, %r110;
	atom.global.min.s32 	%r113, [%rd62], %r112;
	ld.global.u32 	%r114, [%rd34+20];
	mul.wide.s32 	%rd63, %r114, 4;
	add.s64 	%rd64, %rd6, %rd63;
	ld.global.u32 	%r115, [%rd10];
	ld.global.u32 	%r116, [%rd36+20];
	add.s32 	%r117, %r116, %r115;
	atom.global.min.s32 	%r118, [%rd64], %r117;
	ld.global.u32 	%r119, [%rd34+24];
	mul.wide.s32 	%rd65, %r119, 4;
	add.s64 	%rd66, %rd6, %rd65;
	ld.global.u32 	%r120, [%rd10];
	ld.global.u32 	%r121, [%rd36+24];
	add.s32 	%r122, %r121, %r120;
	atom.global.min.s32 	%r123, [%rd66], %r122;
	ld.global.u32 	%r124, [%rd34+28];
	mul.wide.s32 	%rd67, %r124, 4;
	add.s64 	%rd68, %rd6, %rd67;
	ld.global.u32 	%r125, [%rd10];
	ld.global.u32 	%r126, [%rd36+28];
	add.s32 	%r127, %r126, %r125;
	atom.global.min.s32 	%r128, [%rd68], %r127;
	add.s32 	%r219, %r219, 16;
	add.s32 	%r217, %r217, 16;
	setp.ne.s32 	%p7, %r217, 0;
	@%p7 bra 	$L__BB1_8;
$L__BB1_9:
	and.b32  	%r16, %r9, 15;
	setp.eq.s32 	%p8, %r16, 0;
	@%p8 bra 	$L__BB1_19;
	and.b32  	%r17, %r9, 7;
	setp.lt.u32 	%p9, %r16, 8;
	@%p9 bra 	$L__BB1_12;
	sub.s32 	%r129, %r219, %r3;
	mul.wide.s32 	%rd69, %r129, 4;
	add.s64 	%rd70, %rd2, %rd69;
	ld.global.u32 	%r130, [%rd70];
	mul.wide.s32 	%rd71, %r130, 4;
	add.s64 	%rd72, %rd6, %rd71;
	ld.global.u32 	%r131, [%rd10];
	add.s64 	%rd73, %rd1, %rd69;
	ld.global.u32 	%r132, [%rd73];
	add.s32 	%r133, %r132, %r131;
	atom.global.min.s32 	%r134, [%rd72], %r133;
	ld.global.u32 	%r135, [%rd70+4];
	mul.wide.s32 	%rd74, %r135, 4;
	add.s64 	%rd75, %rd6, %rd74;
	ld.global.u32 	%r136, [%rd10];
	ld.global.u32 	%r137, [%rd73+4];
	add.s32 	%r138, %r137, %r136;
	atom.global.min.s32 	%r139, [%rd75], %r138;
	ld.global.u32 	%r140, [%rd70+8];
	mul.wide.s32 	%rd76, %r140, 4;
	add.s64 	%rd77, %rd6, %rd76;
	ld.global.u32 	%r141, [%rd10];
	ld.global.u32 	%r142, [%rd73+8];
	add.s32 	%r143, %r142, %r141;
	atom.global.min.s32 	%r144, [%rd77], %r143;
	ld.global.u32 	%r145, [%rd70+12];
	mul.wide.s32 	%rd78, %r145, 4;
	add.s64 	%rd79, %rd6, %rd78;
	ld.global.u32 	%r146, [%rd10];
	ld.global.u32 	%r147, [%rd73+12];
	add.s32 	%r148, %r147, %r146;
	atom.global.min.s32 	%r149, [%rd79], %r148;
	ld.global.u32 	%r150, [%rd70+16];
	mul.wide.s32 	%rd80, %r150, 4;
	add.s64 	%rd81, %rd6, %rd80;
	ld.global.u32 	%r151, [%rd10];
	ld.global.u32 	%r152, [%rd73+16];
	add.s32 	%r153, %r152, %r151;
	atom.global.min.s32 	%r154, [%rd81], %r153;
	ld.global.u32 	%r155, [%rd70+20];
	mul.wide.s32 	%rd82, %r155, 4;
	add.s64 	%rd83, %rd6, %rd82;
	ld.global.u32 	%r156, [%rd10];
	ld.global.u32 	%r157, [%rd73+20];
	add.s32 	%r158, %r157, %r156;
	atom.global.min.s32 	%r159, [%rd83], %r158;
	ld.global.u32 	%r160, [%rd70+24];
	mul.wide.s32 	%rd84, %r160, 4;
	add.s64 	%rd85, %rd6, %rd84;
	ld.global.u32 	%r161, [%rd10];
	ld.global.u32 	%r162, [%rd73+24];
	add.s32 	%r163, %r162, %r161;
	atom.global.min.s32 	%r164, [%rd85], %r163;
	ld.global.u32 	%r165, [%rd70+28];
	mul.wide.s32 	%rd86, %r165, 4;
	add.s64 	%rd87, %rd6, %rd86;
	ld.global.u32 	%r166, [%rd10];
	ld.global.u32 	%r167, [%rd73+28];
	add.s32 	%r168, %r167, %r166;
	atom.global.min.s32 	%r169, [%rd87], %r168;
	add.s32 	%r219, %r219, 8;
$L__BB1_12:
	setp.eq.s32 	%p10, %r17, 0;
	@%p10 bra 	$L__BB1_19;
	and.b32  	%r20, %r9, 3;
	setp.lt.u32 	%p11, %r17, 4;
	@%p11 bra 	$L__BB1_15;
	sub.s32 	%r170, %r219, %r3;
	mul.wide.s32 	%rd88, %r170, 4;
	add.s64 	%rd89, %rd2, %rd88;
	ld.global.u32 	%r171, [%rd89];
	mul.wide.s32 	%rd90, %r171, 4;
	add.s64 	%rd91, %rd6, %rd90;
	ld.global.u32 	%r172, [%rd10];
	add.s64 	%rd92, %rd1, %rd88;
	ld.global.u32 	%r173, [%rd92];
	add.s32 	%r174, %r173, %r172;
	atom.global.min.s32 	%r175, [%rd91], %r174;
	ld.global.u32 	%r176, [%rd89+4];
	mul.wide.s32 	%rd93, %r176, 4;
	add.s64 	%rd94, %rd6, %rd93;
	ld.global.u32 	%r177, [%rd10];
	ld.global.u32 	%r178, [%rd92+4];
	add.s32 	%r179, %r178, %r177;
	atom.global.min.s32 	%r180, [%rd94], %r179;
	ld.global.u32 	%r181, [%rd89+8];
	mul.wide.s32 	%rd95, %r181, 4;
	add.s64 	%rd96, %rd6, %rd95;
	ld.global.u32 	%r182, [%rd10];
	ld.global.u32 	%r183, [%rd92+8];
	add.s32 	%r184, %r183, %r182;
	atom.global.min.s32 	%r185, [%rd96], %r184;
	ld.global.u32 	%r186, [%rd89+12];
	mul.wide.s32 	%rd97, %r186, 4;
	add.s64 	%rd98, %rd6, %rd97;
	ld.global.u32 	%r187, [%rd10];
	ld.global.u32 	%r188, [%rd92+12];
	add.s32 	%r189, %r188, %r187;
	atom.global.min.s32 	%r190, [%rd98], %r189;
	add.s32 	%r219, %r219, 4;
$L__BB1_15:
	setp.eq.s32 	%p12, %r20, 0;
	@%p12 bra 	$L__BB1_19;
	sub.s32 	%r191, %r219, %r3;
	mul.wide.s32 	%rd99, %r191, 4;
	add.s64 	%rd11, %rd2, %rd99;
	ld.global.u32 	%r192, [%rd11];
	mul.wide.s32 	%rd100, %r192, 4;
	add.s64 	%rd101, %rd6, %rd100;
	ld.global.u32 	%r193, [%rd10];
	add.s64 	%rd12, %rd1, %rd99;
	ld.global.u32 	%r194, [%rd12];
	add.s32 	%r195, %r194, %r193;
	atom.global.min.s32 	%r196, [%rd101], %r195;
	setp.eq.s32 	%p13, %r20, 1;
	@%p13 bra 	$L__BB1_19;
	ld.global.u32 	%r197, [%rd11+4];
	mul.wide.s32 	%rd102, %r197, 4;
	add.s64 	%rd103, %rd6, %rd102;
	ld.global.u32 	%r198, [%rd10];
	ld.global.u32 	%r199, [%rd12+4];
	add.s32 	%r200, %r199, %r198;
	atom.global.min.s32 	%r201, [%rd103], %r200;
	setp.eq.s32 	%p14, %r20, 2;
	@%p14 bra 	$L__BB1_19;
	ld.global.u32 	%r202, [%rd11+8];
	mul.wide.s32 	%rd104, %r202, 4;
	add.s64 	%rd105, %rd6, %rd104;
	ld.global.u32 	%r203, [%rd10];
	ld.global.u32 	%r204, [%rd12+8];
	add.s32 	%r205, %r204, %r203;
	atom.global.min.s32 	%r206, [%rd105], %r205;
$L__BB1_19:
	add.s32 	%r216, %r216, %r2;
	ld.global.u32 	%r207, [%rd7];
	setp.lt.s32 	%p15, %r216, %r207;
	@%p15 bra 	$L__BB1_2;
$L__BB1_20:
	bar.sync 	0;
	ld.global.u32 	%r224, [%rd7];
	setp.ge.s32 	%p16, %r223, %r224;
	@%p16 bra 	$L__BB1_25;
	ld.param.u64 	%rd111, [_Z6dividePiS_S_S_S_S_S_S_S_S__param_4];
	add.s32 	%r25, %r4, -1;
	cvta.to.global.u64 	%rd13, %rd111;
$L__BB1_22:
	mul.wide.u32 	%rd106, %r223, 4;
	add.s64 	%rd107, %rd6, %rd106;
	ld.global.u32 	%r28, [%rd107];
	add.s64 	%rd14, %rd5, %rd106;
	ld.global.u32 	%r208, [%rd14];
	setp.ge.s32 	%p17, %r28, %r208;
	@%p17 bra 	$L__BB1_24;
	st.global.u32 	[%rd14], %r28;
	add.s64 	%rd109, %rd4, %rd106;
	ld.global.u32 	%r209, [%rd109+4];
	add.s32 	%r210, %r25, %r209;
	div.s32 	%r211, %r210, %r4;
	ld.global.u32 	%r212, [%rd109];
	div.s32 	%r213, %r212, %r4;
	sub.s32 	%r214, %r211, %r213;
	add.s64 	%rd110, %rd3, %rd106;
	st.global.u32 	[%rd110], %r214;
	mov.b32 	%r215, 1;
	st.global.u32 	[%rd13], %r215;
	ld.global.u32 	%r224, [%rd7];
$L__BB1_24:
	add.s32 	%r223, %r223, %r2;
	setp.lt.s32 	%p18, %r223, %r224;
	@%p18 bra 	$L__BB1_22;
$L__BB1_25:
	ret;

}


// ===== COMPILED SASS (sm_100) =====

	.target	sm_100

	.elftype	@"ET_EXEC"


//--------------------- .note.nv.tkinfo           --------------------------
	.section	.note.nv.tkinfo,"",@"SHT_NOTE"
	.sectionflags	@"SHF_NOTE_NV_TKINFO"
	.tkinfo
        /*0018*/ 	.word	0x00000002
        /*0030*/ 	.string	""
        /*0030*/ 	.string	"ptxas"
        /*0030*/ 	.string	"Cuda compilation tools, release 13.0, V13.0.88"
        /*0030*/ 	.string	"Build cuda_13.0.r13.0/compiler.36424714_0"
        /*0030*/ 	.string	"-arch sm_100 -m 64 "



//--------------------- .note.nv.cuinfo           --------------------------
	.section	.note.nv.cuinfo,"",@"SHT_NOTE"
	.sectionflags	@"SHF_NOTE_NV_CUINFO"
        /*0018*/ 	.short	0x0002
        /*001a*/ 	.short	0x0064
        /*001c*/ 	.short	0x0082
	.zero		2


//--------------------- .nv.info                  --------------------------
	.section	.nv.info,"",@"SHT_CUDA_INFO"
	.align	4


	//----- nvinfo : EIATTR_REGCOUNT
	.align		4
        /*0000*/ 	.byte	0x04, 0x2f
        /*0002*/ 	.short	(.L_1 - .L_0)
	.align		4
.L_0:
        /*0004*/ 	.word	index@(_Z8dijkstraPiS_S_S_S_S_S_)
        /*0008*/ 	.word	0x00000013


	//----- nvinfo : EIATTR_FRAME_SIZE
	.align		4
.L_1:
        /*000c*/ 	.byte	0x04, 0x11
        /*000e*/ 	.short	(.L_3 - .L_2)
	.align		4
.L_2:
        /*0010*/ 	.word	index@(_Z8dijkstraPiS_S_S_S_S_S_)
        /*0014*/ 	.word	0x00000000


	//----- nvinfo : EIATTR_REGCOUNT
	.align		4
.L_3:
        /*0018*/ 	.byte	0x04, 0x2f
        /*001a*/ 	.short	(.L_5 - .L_4)
	.align		4
.L_4:
        /*001c*/ 	.word	index@(_Z6dividePiS_S_S_S_S_S_S_S_S_)
        /*0020*/ 	.word	0x00000020


	//----- nvinfo : EIATTR_FRAME_SIZE
	.align		4
.L_5:
        /*0024*/ 	.byte	0x04, 0x11
        /*0026*/ 	.short	(.L_7 - .L_6)
	.align		4
.L_6:
        /*0028*/ 	.word	index@(_Z6dividePiS_S_S_S_S_S_S_S_S_)
        /*002c*/ 	.word	0x00000000


	//----- nvinfo : EIATTR_MIN_STACK_SIZE
	.align		4
.L_7:
        /*0030*/ 	.byte	0x04, 0x12
        /*0032*/ 	.short	(.L_9 - .L_8)
	.align		4
.L_8:
        /*0034*/ 	.word	index@(_Z6dividePiS_S_S_S_S_S_S_S_S_)
        /*0038*/ 	.word	0x00000000


	//----- nvinfo : EIATTR_MIN_STACK_SIZE
	.align		4
.L_9:
        /*003c*/ 	.byte	0x04, 0x12
        /*003e*/ 	.short	(.L_11 - .L_10)
	.align		4
.L_10:
        /*0040*/ 	.word	index@(_Z8dijkstraPiS_S_S_S_S_S_)
        /*0044*/ 	.word	0x00000000
.L_11:


//--------------------- .nv.compat                --------------------------
	.section	.nv.compat,"",@"SHT_CUDA_COMPAT_INFO"
	.align	4
        /*0000*/ 	.byte	0x02, 0x09, 0x00, 0x00, 0x02, 0x02, 0x01, 0x00, 0x02, 0x05, 0x05, 0x00, 0x03, 0x07, 0x01, 0x01
        /*0010*/ 	.byte	0x02, 0x03, 0x00, 0x00, 0x02, 0x06, 0x01, 0x00, 0x04, 0x0b, 0x08, 0x00, 0x09, 0x00, 0x00, 0x00
        /*0020*/ 	.byte	0x00, 0x00, 0x00, 0x00


//--------------------- .nv.info._Z6dividePiS_S_S_S_S_S_S_S_S_ --------------------------
	.section	.nv.info._Z6dividePiS_S_S_S_S_S_S_S_S_,"",@"SHT_CUDA_INFO"
	.sectionflags	@""
	.align	4


	//----- nvinfo : EIATTR_CUDA_API_VERSION
	.align		4
        /*0000*/ 	.byte	0x04, 0x37
        /*0002*/ 	.short	(.L_13 - .L_12)
.L_12:
        /*0004*/ 	.word	0x00000082


	//----- nvinfo : EIATTR_KPARAM_INFO
	.align		4
.L_13:
        /*0008*/ 	.byte	0x04, 0x17
        /*000a*/ 	.short	(.L_15 - .L_14)
.L_14:
        /*000c*/ 	.word	0x00000000
        /*0010*/ 	.short	0x0009
        /*0012*/ 	.short	0x0048
        /*0014*/ 	.byte	0x00, 0xf5, 0x21, 0x00


	//----- nvinfo : EIATTR_KPARAM_INFO
	.align		4
.L_15:
        /*0018*/ 	.byte	0x04, 0x17
        /*001a*/ 	.short	(.L_17 - .L_16)
.L_16:
        /*001c*/ 	.word	0x00000000
        /*0020*/ 	.short	0x0008
        /*0022*/ 	.short	0x0040
        /*0024*/ 	.byte	0x00, 0xf5, 0x21, 0x00


	//----- nvinfo : EIATTR_KPARAM_INFO
	.align		4
.L_17:
        /*0028*/ 	.byte	0x04, 0x17
        /*002a*/ 	.short	(.L_19 - .L_18)
.L_18:
        /*002c*/ 	.word	0x00000000
        /*0030*/ 	.short	0x0007
        /*0032*/ 	.short	0x0038
        /*0034*/ 	.byte	0x00, 0xf5, 0x21, 0x00


	//----- nvinfo : EIATTR_KPARAM_INFO
	.align		4
.L_19:
        /*0038*/ 	.byte	0x04, 0x17
        /*003a*/ 	.short	(.L_21 - .L_20)
.L_20:
        /*003c*/ 	.word	0x00000000
        /*0040*/ 	.short	0x0006
        /*0042*/ 	.short	0x0030
        /*0044*/ 	.byte	0x00, 0xf5, 0x21, 0x00


	//----- nvinfo : EIATTR_KPARAM_INFO
	.align		4
.L_21:
        /*0048*/ 	.byte	0x04, 0x17
        /*004a*/ 	.short	(.L_23 - .L_22)
.L_22:
        /*004c*/ 	.word	0x00000000
        /*0050*/ 	.short	0x0005
        /*0052*/ 	.short	0x0028
        /*0054*/ 	.byte	0x00, 0xf5, 0x21, 0x00


	//----- nvinfo : EIATTR_KPARAM_INFO
	.align		4
.L_23:
        /*0058*/ 	.byte	0x04, 0x17
        /*005a*/ 	.short	(.L_25 - .L_24)
.L_24:
        /*005c*/ 	.word	0x00000000
        /*0060*/ 	.short	0x0004
        /*0062*/ 	.short	0x0020
        /*0064*/ 	.byte	0x00, 0xf5, 0x21, 0x00


	//----- nvinfo : EIATTR_KPARAM_INFO
	.align		4
.L_25:
        /*0068*/ 	.byte	0x04, 0x17
        /*006a*/ 	.short	(.L_27 - .L_26)
.L_26:
        /*006c*/ 	.word	0x00000000
        /*0070*/ 	.short	0x0003
        /*0072*/ 	.short	0x0018
        /*0074*/ 	.byte	0x00, 0xf5, 0x21, 0x00


	//----- nvinfo : EIATTR_KPARAM_INFO
	.align		4
.L_27:
        /*0078*/ 	.byte	0x04, 0x17
        /*007a*/ 	.short	(.L_29 - .L_28)
.L_28:
        /*007c*/ 	.word	0x00000000
        /*0080*/ 	.short	0x0002
        /*0082*/ 	.short	0x0010
        /*0084*/ 	.byte	0x00, 0xf5, 0x21, 0x00


	//----- nvinfo : EIATTR_KPARAM_INFO
	.align		4
.L_29:
        /*0088*/ 	.byte	0x04, 0x17
        /*008a*/ 	.short	(.L_31 - .L_30)
.L_30:
        /*008c*/ 	.word	0x00000000
        /*0090*/ 	.short	0x0001
        /*0092*/ 	.short	0x0008
        /*0094*/ 	.byte	0x00, 0xf5, 0x21, 0x00


	//----- nvinfo : EIATTR_KPARAM_INFO
	.align		4
.L_31:
        /*0098*/ 	.byte	0x04, 0x17
        /*009a*/ 	.short	(.L_33 - .L_32)
.L_32:
        /*009c*/ 	.word	0x00000000
        /*00a0*/ 	.short	0x0000
        /*00a2*/ 	.short	0x0000
        /*00a4*/ 	.byte	0x00, 0xf5, 0x21, 0x00


	//----- nvinfo : EIATTR_SPARSE_MMA_MASK
	.align		4
.L_33:
        /*00a8*/ 	.byte	0x03, 0x50
        /*00aa*/ 	.short	0x0000


	//----- nvinfo : EIATTR_MAXREG_COUNT
	.align		4
        /*00ac*/ 	.byte	0x03, 0x1b
        /*00ae*/ 	.short	0x00ff


	//----- nvinfo : EIATTR_NUM_BARRIERS
	.align		4
        /*00b0*/ 	.byte	0x02, 0x4c
        /*00b2*/ 	.byte	0x01
	.zero		1


	//----- nvinfo : EIATTR_MERCURY_ISA_VERSION
	.align		4
        /*00b4*/ 	.byte	0x03, 0x5f
        /*00b6*/ 	.short	0x0101


	//----- nvinfo : EIATTR_VRC_CTA_INIT_COUNT
	.align		4
        /*00b8*/ 	.byte	0x02, 0x4a
	.zero		1
	.zero		1


	//----- nvinfo : EIATTR_EXIT_INSTR_OFFSETS
	.align		4
        /*00bc*/ 	.byte	0x04, 0x1c
        /*00be*/ 	.short	(.L_35 - .L_34)


	//   ....[0]....
.L_34:
        /*00c0*/ 	.word	0x00001330


	//   ....[1]....
        /*00c4*/ 	.word	0x00001790


	//----- nvinfo : EIATTR_CRS_STACK_SIZE
	.align		4
.L_35:
        /*00c8*/ 	.byte	0x04, 0x1e
        /*00ca*/ 	.short	(.L_37 - .L_36)
.L_36:
        /*00cc*/ 	.word	0x00000000


	//----- nvinfo : EIATTR_CBANK_PARAM_SIZE
	.align		4
.L_37:
        /*00d0*/ 	.byte	0x03, 0x19
        /*00d2*/ 	.short	0x0050


	//----- nvinfo : EIATTR_PARAM_CBANK
	.align		4
        /*00d4*/ 	.byte	0x04, 0x0a
        /*00d6*/ 	.short	(.L_39 - .L_38)
	.align		4
.L_38:
        /*00d8*/ 	.word	index@(.nv.constant0._Z6dividePiS_S_S_S_S_S_S_S_S_)
        /*00dc*/ 	.short	0x0380
        /*00de*/ 	.short	0x0050


	//----- nvinfo : EIATTR_SW_WAR
	.align		4
.L_39:
        /*00e0*/ 	.byte	0x04, 0x36
        /*00e2*/ 	.short	(.L_41 - .L_40)
.L_40:
        /*00e4*/ 	.word	0x00000008
.L_41:


//--------------------- .nv.info._Z8dijkstraPiS_S_S_S_S_S_ --------------------------
	.section	.nv.info._Z8dijkstraPiS_S_S_S_S_S_,"",@"SHT_CUDA_INFO"
	.sectionflags	@""
	.align	4


	//----- nvinfo : EIATTR_CUDA_API_VERSION
	.align		4
        /*0000*/ 	.byte	0x04, 0x37
        /*0002*/ 	.short	(.L_43 - .L_42)
.L_42:
        /*0004*/ 	.word	0x00000082


	//----- nvinfo : EIATTR_KPARAM_INFO
	.align		4
.L_43:
        /*0008*/ 	.byte	0x04, 0x17
        /*000a*/ 	.short	(.L_45 - .L_44)
.L_44:
        /*000c*/ 	.word	0x00000000
        /*0010*/ 	.short	0x0006
        /*0012*/ 	.short	0x0030
        /*0014*/ 	.byte	0x00, 0xf5, 0x21, 0x00


	//----- nvinfo : EIATTR_KPARAM_INFO
	.align		4
.L_45:
        /*0018*/ 	.byte	0x04, 0x17
        /*001a*/ 	.short	(.L_47 - .L_46)
.L_46:
        /*001c*/ 	.word	0x00000000
        /*0020*/ 	.short	0x0005
        /*0022*/ 	.short	0x0028
        /*0024*/ 	.byte	0x00, 0xf5, 0x21, 0x00


	//----- nvinfo : EIATTR_KPARAM_INFO
	.align		4
.L_47:
        /*0028*/ 	.byte	0x04, 0x17
        /*002a*/ 	.short	(.L_49 - .L_48)
.L_48:
        /*002c*/ 	.word	0x00000000
        /*0030*/ 	.short	0x0004
        /*0032*/ 	.short	0x0020
        /*0034*/ 	.byte	0x00, 0xf5, 0x21, 0x00


	//----- nvinfo : EIATTR_KPARAM_INFO
	.align		4
.L_49:
        /*0038*/ 	.byte	0x04, 0x17
        /*003a*/ 	.short	(.L_51 - .L_50)
.L_50:
        /*003c*/ 	.word	0x00000000
        /*0040*/ 	.short	0x0003
        /*0042*/ 	.short	0x0018
        /*0044*/ 	.byte	0x00, 0xf5, 0x21, 0x00


	//----- nvinfo : EIATTR_KPARAM_INFO
	.align		4
.L_51:
        /*0048*/ 	.byte	0x04, 0x17
        /*004a*/ 	.short	(.L_53 - .L_52)
.L_52:
        /*004c*/ 	.word	0x00000000
        /*0050*/ 	.short	0x0002
        /*0052*/ 	.short	0x0010
        /*0054*/ 	.byte	0x00, 0xf5, 0x21, 0x00


	//----- nvinfo : EIATTR_KPARAM_INFO
	.align		4
.L_53:
        /*0058*/ 	.byte	0x04, 0x17
        /*005a*/ 	.short	(.L_55 - .L_54)
.L_54:
        /*005c*/ 	.word	0x00000000
        /*0060*/ 	.short	0x0001
        /*0062*/ 	.short	0x0008
        /*0064*/ 	.byte	0x00, 0xf5, 0x21, 0x00


	//----- nvinfo : EIATTR_KPARAM_INFO
	.align		4
.L_55:
        /*0068*/ 	.byte	0x04, 0x17
        /*006a*/ 	.short	(.L_57 - .L_56)
.L_56:
        /*006c*/ 	.word	0x00000000
        /*0070*/ 	.short	0x0000
        /*0072*/ 	.short	0x0000
        /*0074*/ 	.byte	0x00, 0xf5, 0x21, 0x00


	//----- nvinfo : EIATTR_SPARSE_MMA_MASK
	.align		4
.L_57:
        /*0078*/ 	.byte	0x03, 0x50
        /*007a*/ 	.short	0x0000


	//----- nvinfo : EIATTR_MAXREG_COUNT
	.align		4
        /*007c*/ 	.byte	0x03, 0x1b
        /*007e*/ 	.short	0x00ff


	//----- nvinfo : EIATTR_NUM_BARRIERS
	.align		4
        /*0080*/ 	.byte	0x02, 0x4c
        /*0082*/ 	.byte	0x01
	.zero		1


	//----- nvinfo : EIATTR_MERCURY_ISA_VERSION
	.align		4
        /*0084*/ 	.byte	0x03, 0x5f
        /*0086*/ 	.short	0x0101


	//----- nvinfo : EIATTR_VRC_CTA_INIT_COUNT
	.align		4
        /*0088*/ 	.byte	0x02, 0x4a
	.zero		1
	.zero		1


	//----- nvinfo : EIATTR_EXIT_INSTR_OFFSETS
	.align		4
        /*008c*/ 	.byte	0x04, 0x1c
        /*008e*/ 	.short	(.L_59 - .L_58)


	//   ....[0]....
.L_58:
        /*0090*/ 	.word	0x000000e0


	//   ....[1]....
        /*0094*/ 	.word	0x00000660


	//   ....[2]....
        /*0098*/ 	.word	0x000006d0


	//----- nvinfo : EIATTR_CRS_STACK_SIZE
	.align		4
.L_59:
        /*009c*/ 	.byte	0x04, 0x1e
        /*009e*/ 	.short	(.L_61 - .L_60)
.L_60:
        /*00a0*/ 	.word	0x00000000


	//----- nvinfo : EIATTR_CBANK_PARAM_SIZE
	.align		4
.L_61:
        /*00a4*/ 	.byte	0x03, 0x19
        /*00a6*/ 	.short	0x0038


	//----- nvinfo : EIATTR_PARAM_CBANK
	.align		4
        /*00a8*/ 	.byte	0x04, 0x0a
        /*00aa*/ 	.short	(.L_63 - .L_62)
	.align		4
.L_62:
        /*00ac*/ 	.word	index@(.nv.constant0._Z8dijkstraPiS_S_S_S_S_S_)
        /*00b0*/ 	.short	0x0380
        /*00b2*/ 	.short	0x0038


	//----- nvinfo : EIATTR_SW_WAR
	.align		4
.L_63:
        /*00b4*/ 	.byte	0x04, 0x36
        /*00b6*/ 	.short	(.L_65 - .L_64)
.L_64:
        /*00b8*/ 	.word	0x00000008
.L_65:


//--------------------- .nv.callgraph             --------------------------
	.section	.nv.callgraph,"",@"SHT_CUDA_CALLGRAPH"
	.align	4
	.sectionentsize	8
	.align		4
        /*0000*/ 	.word	0x00000000
	.align		4
        /*0004*/ 	.word	0xffffffff
	.align		4
        /*0008*/ 	.word	0x00000000
	.align		4
        /*000c*/ 	.word	0xfffffffe
	.align		4
        /*0010*/ 	.word	0x00000000
	.align		4
        /*0014*/ 	.word	0xfffffffd
	.align		4
        /*0018*/ 	.word	0x00000000
	.align		4
        /*001c*/ 	.word	0xfffffffc


//--------------------- .text._Z6dividePiS_S_S_S_S_S_S_S_S_ --------------------------
	.section	.text._Z6dividePiS_S_S_S_S_S_S_S_S_,"ax",@progbits
	.align	128
        .global         _Z6dividePiS_S_S_S_S_S_S_S_S_
        .type           _Z6dividePiS_S_S_S_S_S_S_S_S_,@function
        .size           _Z6dividePiS_S_S_S_S_S_S_S_S_,(.L_x_29 - _Z6dividePiS_S_S_S_S_S_S_S_S_)
        .other          _Z6dividePiS_S_S_S_S_S_S_S_S_,@"STO_CUDA_ENTRY STV_DEFAULT"
_Z6dividePiS_S_S_S_S_S_S_S_S_:
.text._Z6dividePiS_S_S_S_S_S_S_S_S_:
[----:B------:R-:W-:Y:S08]  /*0000*/  LDC R1, c[0x0][0x37c] ;  /* 0x0000df00ff017b82 */ /* 0x000ff00000000800 */
[----:B------:R-:W0:Y:S01]  /*0010*/  LDC.64 R8, c[0x0][0x398] ;  /* 0x0000e600ff087b82 */ /* 0x000e220000000a00 */
[----:B------:R-:W0:Y:S07]  /*0020*/  LDCU.64 UR8, c[0x0][0x358] ;  /* 0x00006b00ff0877ac */ /* 0x000e2e0008000a00 */
[----:B------:R-:W1:Y:S01]  /*0030*/  LDC.64 R4, c[0x0][0x3b0] ;  /* 0x0000ec00ff047b82 */ /* 0x000e620000000a00 */
[----:B0-----:R-:W2:Y:S04]  /*0040*/  LDG.E R3, desc[UR8][R8.64] ;  /* 0x0000000808037981 */ /* 0x001ea8000c1e1900 */
[----:B-1----:R0:W5:Y:S01]  /*0050*/  LDG.E R0, desc[UR8][R4.64] ;  /* 0x0000000804007981 */ /* 0x002162000c1e1900 */
[----:B------:R-:W1:Y:S01]  /*0060*/  LDCU UR4, c[0x0][0x360] ;  /* 0x00006c00ff0477ac */ /* 0x000e620008000800 */
[----:B------:R-:W-:Y:S01]  /*0070*/  BSSY.RECONVERGENT B1, `(.L_x_0) ;  /* 0x0000128000017945 */ /* 0x000fe20003800200 */
[----:B------:R-:W3:Y:S01]  /*0080*/  S2R R2, SR_TID.Z ;  /* 0x0000000000027919 */ /* 0x000ee20000002300 */
[----:B------:R-:W3:Y:S01]  /*0090*/  LDCU UR5, c[0x0][0x364] ;  /* 0x00006c80ff0577ac */ /* 0x000ee20008000800 */
[----:B------:R-:W3:Y:S01]  /*00a0*/  S2R R7, SR_TID.Y ;  /* 0x0000000000077919 */ /* 0x000ee20000002200 */
[----:B------:R-:W4:Y:S01]  /*00b0*/  LDCU UR6, c[0x0][0x368] ;  /* 0x00006d00ff0677ac */ /* 0x000f220008000800 */
[----:B------:R-:W1:Y:S01]  /*00c0*/  S2R R11, SR_TID.X ;  /* 0x00000000000b7919 */ /* 0x000e620000002100 */
[----:B---3--:R-:W-:-:S04]  /*00d0*/  IMAD R2, R2, UR5, R7 ;  /* 0x0000000502027c24 */ /* 0x008fc8000f8e0207 */
[----:B-1----:R-:W-:Y:S01]  /*00e0*/  IMAD R2, R2, UR4, R11 ;  /* 0x0000000402027c24 */ /* 0x002fe2000f8e020b */
[----:B------:R-:W-:-:S04]  /*00f0*/  UIMAD UR4, UR4, UR5, URZ ;  /* 0x00000005040472a4 */ /* 0x000fc8000f8e02ff */
[----:B----4-:R-:W-:Y:S01]  /*0100*/  UIMAD UR4, UR4, UR6, URZ ;  /* 0x00000006040472a4 */ /* 0x010fe2000f8e02ff */
[----:B--2---:R-:W-:-:S13]  /*0110*/  ISETP.GE.AND P0, PT, R2, R3, PT ;  /* 0x000000030200720c */ /* 0x004fda0003f06270 */
[----:B0-----:R-:W-:Y:S05]  /*0120*/  @P0 BRA `(.L_x_1) ;  /* 0x0000001000700947 */ /* 0x001fea0003800000 */
[----:B------:R-:W0:Y:S02]  /*0130*/  LDC.64 R6, c[0x0][0x3a8] ;  /* 0x0000ea00ff067b82 */ /* 0x000e240000000a00 */
[----:B0-----:R0:W5:Y:S01]  /*0140*/  LDG.E R3, desc[UR8][R6.64] ;  /* 0x0000000806037981 */ /* 0x001162000c1e1900 */
[----:B------:R-:W-:-:S07]  /*0150*/  MOV R4, R2 ;  /* 0x0000000200047202 */ /* 0x000fce0000000f00 */
.L_x_11:
[----:B0-----:R-:W0:Y:S02]  /*0160*/  LDC.64 R6, c[0x0][0x380] ;  /* 0x0000e000ff067b82 */ /* 0x001e240000000a00 */
[----:B0-----:R-:W-:-:S05]  /*0170*/  IMAD.WIDE.U32 R10, R4, 0x4, R6 ;  /* 0x00000004040a7825 */ /* 0x001fca00078e0006 */
[----:B--2---:R-:W2:Y:S01]  /*0180*/  LDG.E R6, desc[UR8][R10.64+0x4] ;  /* 0x000004080a067981 */ /* 0x004ea2000c1e1900 */
[----:B------:R-:W-:Y:S01]  /*0190*/  BSSY.RECONVERGENT B0, `(.L_x_2) ;  /* 0x0000111000007945 */ /* 0x000fe20003800200 */
[----:B--2--5:R-:W-:-:S13]  /*01a0*/  ISETP.GT.AND P0, PT, R6, R3, PT ;  /* 0x000000030600720c */ /* 0x024fda0003f04270 */
[----:B-1-34-:R-:W-:Y:S05]  /*01b0*/  @!P0 BRA `(.L_x_3) ;  /* 0x0000001000388947 */ /* 0x01afea0003800000 */
[----:B------:R-:W2:Y:S01]  /*01c0*/  LDG.E R5, desc[UR8][R10.64] ;  /* 0x000000080a057981 */ /* 0x000ea2000c1e1900 */
[----:B------:R-:W-:-:S05]  /*01d0*/  IMAD.IADD R12, R3, 0x1, R0 ;  /* 0x00000001030c7824 */ /* 0x000fca00078e0200 */
[----:B--2---:R-:W-:-:S13]  /*01e0*/  ISETP.GE.AND P0, PT, R5, R12, PT ;  /* 0x0000000c0500720c */ /* 0x004fda0003f06270 */
[----:B------:R-:W-:Y:S05]  /*01f0*/  @P0 BRA `(.L_x_3) ;  /* 0x0000001000280947 */ /* 0x000fea0003800000 */
[----:B------:R-:W0:Y:S02]  /*0200*/  LDC.64 R6, c[0x0][0x3b8] ;  /* 0x0000ee00ff067b82 */ /* 0x000e240000000a00 */
[----:B0-----:R-:W-:-:S05]  /*0210*/  IMAD.WIDE.U32 R6, R4, 0x4, R6 ;  /* 0x0000000404067825 */ /* 0x001fca00078e0006 */
[----:B------:R-:W2:Y:S02]  /*0220*/  LDG.E R5, desc[UR8][R6.64] ;  /* 0x0000000806057981 */ /* 0x000ea4000c1e1900 */
[----:B--2---:R-:W-:-:S13]  /*0230*/  ISETP.NE.AND P0, PT, R5, RZ, PT ;  /* 0x000000ff0500720c */ /* 0x004fda0003f05270 */
[----:B------:R-:W-:Y:S05]  /*0240*/  @!P0 BRA `(.L_x_3) ;  /* 0x0000001000148947 */ /* 0x000fea0003800000 */
[----:B------:R-:W-:-:S05]  /*0250*/  MOV R13, 0xffffffff ;  /* 0xffffffff000d7802 */ /* 0x000fca0000000f00 */
[----:B------:R0:W-:Y:S04]  /*0260*/  REDG.E.ADD.STRONG.GPU desc[UR8][R6.64], R13 ;  /* 0x0000000d0600798e */ /* 0x0001e8000c12e108 */
[----:B------:R-:W2:Y:S04]  /*0270*/  LDG.E R5, desc[UR8][R10.64+0x4] ;  /* 0x000004080a057981 */ /* 0x000ea8000c1e1900 */
[----:B------:R-:W3:Y:S01]  /*0280*/  LDG.E R14, desc[UR8][R10.64] ;  /* 0x000000080a0e7981 */ /* 0x000ee2000c1e1900 */
[----:B--2---:R-:W-:Y:S02]  /*0290*/  VIMNMX R5, PT, PT, R12, R5, PT ;  /* 0x000000050c057248 */ /* 0x004fe40003fe0100 */
[----:B---3--:R-:W-:-:S04]  /*02a0*/  VIMNMX R14, PT, PT, R3, R14, !PT ;  /* 0x0000000e030e7248 */ /* 0x008fc80007fe0100 */
[----:B------:R-:W-:-:S13]  /*02b0*/  ISETP.GE.AND P0, PT, R14, R5, PT ;  /* 0x000000050e00720c */ /* 0x000fda0003f06270 */
[----:B0-----:R-:W-:Y:S05]  /*02c0*/  @P0 BRA `(.L_x_3) ;  /* 0x0000000c00f40947 */ /* 0x001fea0003800000 */
[----:B------:R-:W0:Y:S01]  /*02d0*/  LDC.64 R10, c[0x0][0x3c0] ;  /* 0x0000f000ff0a7b82 */ /* 0x000e220000000a00 */
[----:B------:R-:W-:Y:S01]  /*02e0*/  IMAD.MOV.U32 R6, RZ, RZ, R14 ;  /* 0x000000ffff067224 */ /* 0x000fe200078e000e */
[----:B------:R-:W-:Y:S04]  /*02f0*/  BSSY.RECONVERGENT B2, `(.L_x_4) ;  /* 0x0000078000027945 */ /* 0x000fe80003800200 */
[C---:B------:R-:W-:Y:S01]  /*0300*/  IADD3 R7, PT, PT, -R5.reuse, R6, RZ ;  /* 0x0000000605077210 */ /* 0x040fe20007ffe1ff */
[----:B------:R-:W-:-:S03]  /*0310*/  IMAD.IADD R5, R5, 0x1, -R6 ;  /* 0x0000000105057824 */ /* 0x000fc600078e0a06 */
[----:B------:R-:W-:Y:S01]  /*0320*/  ISETP.GT.U32.AND P0, PT, R7, -0x10, PT ;  /* 0xfffffff00700780c */ /* 0x000fe20003f04070 */
[----:B0-----:R-:W-:-:S12]  /*0330*/  IMAD.WIDE.U32 R10, R4, 0x4, R10 ;  /* 0x00000004040a7825 */ /* 0x001fd800078e000a */
[----:B------:R-:W-:Y:S05]  /*0340*/  @P0 BRA `(.L_x_5) ;  /* 0x0000000400c80947 */ /* 0x000fea0003800000 */
[----:B------:R-:W0:Y:S01]  /*0350*/  LDCU.64 UR6, c[0x0][0x388] ;  /* 0x00007100ff0677ac */ /* 0x000e220008000a00 */
[----:B------:R-:W-:Y:S01]  /*0360*/  IMAD.WIDE R12, R3, 0x4, RZ ;  /* 0x00000004030c7825 */ /* 0x000fe200078e02ff */
[----:B------:R-:W-:Y:S01]  /*0370*/  LOP3.LUT R7, R5, 0xfffffff0, RZ, 0xc0, !PT ;  /* 0xfffffff005077812 */ /* 0x000fe200078ec0ff */
[----:B------:R-:W1:Y:S01]  /*0380*/  LDCU.64 UR10, c[0x0][0x390] ;  /* 0x00007200ff0a77ac */ /* 0x000e620008000a00 */
[----:B------:R-:W-:-:S03]  /*0390*/  IADD3 R14, P0, PT, -R12, 0x20, RZ ;  /* 0x000000200c0e7810 */ /* 0x000fc60007f1e1ff */
[----:B------:R-:W-:Y:S01]  /*03a0*/  IMAD.MOV R7, RZ, RZ, -R7 ;  /* 0x000000ffff077224 */ /* 0x000fe200078e0a07 */
[----:B------:R-:W-:Y:S02]  /*03b0*/  IADD3.X R15, PT, PT, RZ, ~R13, RZ, P0, !PT ;  /* 0x8000000dff0f7210 */ /* 0x000fe400007fe4ff */
[C---:B0-----:R-:W-:Y:S02]  /*03c0*/  IADD3 R12, P1, PT, R14.reuse, UR6, RZ ;  /* 0x000000060e0c7c10 */ /* 0x041fe4000ff3e0ff */
[----:B-1----:R-:W-:Y:S02]  /*03d0*/  IADD3 R14, P2, PT, R14, UR10, RZ ;  /* 0x0000000a0e0e7c10 */ /* 0x002fe4000ff5e0ff */
[C---:B------:R-:W-:Y:S02]  /*03e0*/  IADD3.X R13, PT, PT, R15.reuse, UR7, RZ, P1, !PT ;  /* 0x000000070f0d7c10 */ /* 0x040fe40008ffe4ff */
[----:B------:R-:W-:-:S09]  /*03f0*/  IADD3.X R15, PT, PT, R15, UR11, RZ, P2, !PT ;  /* 0x0000000b0f0f7c10 */ /* 0x000fd200097fe4ff */
.L_x_6:
[C---:B------:R-:W-:Y:S01]  /*0400*/  IMAD.WIDE R16, R6.reuse, 0x4, R14 ;  /* 0x0000000406107825 */ /* 0x040fe200078e020e */
[----:B------:R-:W2:Y:S01]  /*0410*/  LDG.E R22, desc[UR8][R10.64] ;  /* 0x000000080a167981 */ /* 0x000ea2000c1e1900 */
[----:B0-----:R-:W0:Y:S02]  /*0420*/  LDC.64 R18, c[0x0][0x3c8] ;  /* 0x0000f200ff127b82 */ /* 0x001e240000000a00 */
[----:B------:R-:W-:Y:S01]  /*0430*/  IMAD.WIDE R20, R6, 0x4, R12 ;  /* 0x0000000406147825 */ /* 0x000fe200078e020c */
[----:B------:R-:W2:Y:S04]  /*0440*/  LDG.E R23, desc[UR8][R16.64+-0x20] ;  /* 0xffffe00810177981 */ /* 0x000ea8000c1e1900 */
[----:B------:R-:W0:Y:S01]  /*0450*/  LDG.E R25, desc[UR8][R20.64+-0x20] ;  /* 0xffffe00814197981 */ /* 0x000e22000c1e1900 */
[----:B--2---:R-:W-:Y:S01]  /*0460*/  IADD3 R27, PT, PT, R22, R23, RZ ;  /* 0x00000017161b7210 */ /* 0x004fe20007ffe0ff */
[----:B0-----:R-:W-:-:S05]  /*0470*/  IMAD.WIDE R24, R25, 0x4, R18 ;  /* 0x0000000419187825 */ /* 0x001fca00078e0212 */
[----:B------:R-:W-:Y:S04]  /*0480*/  REDG.E.MIN.S32.STRONG.GPU desc[UR8][R24.64], R27 ;  /* 0x0000001b1800798e */ /* 0x000fe8000c92e308 */
[----:B------:R-:W2:Y:S04]  /*0490*/  LDG.E R22, desc[UR8][R10.64] ;  /* 0x000000080a167981 */ /* 0x000ea8000c1e1900 */
[----:B------:R-:W2:Y:S04]  /*04a0*/  LDG.E R29, desc[UR8][R16.64+-0x1c] ;  /* 0xffffe408101d7981 */ /* 0x000ea8000c1e1900 */
[----:B------:R-:W3:Y:S01]  /*04b0*/  LDG.E R23, desc[UR8][R20.64+-0x1c] ;  /* 0xffffe40814177981 */ /* 0x000ee2000c1e1900 */
[----:B--2---:R-:W-:-:S02]  /*04c0*/  IMAD.IADD R29, R22, 0x1, R29 ;  /* 0x00000001161d7824 */ /* 0x004fc400078e021d */
[----:B---3--:R-:W-:-:S05]  /*04d0*/  IMAD.WIDE R22, R23, 0x4, R18 ;  /* 0x0000000417167825 */ /* 0x008fca00078e0212 */
[----:B------:R0:W-:Y:S04]  /*04e0*/  REDG.E.MIN.S32.STRONG.GPU desc[UR8][R22.64], R29 ;  /* 0x0000001d1600798e */ /* 0x0001e8000c92e308 */
[----:B------:R-:W2:Y:S04]  /*04f0*/  LDG.E R28, desc[UR8][R10.64] ;  /* 0x000000080a1c7981 */ /* 0x000ea8000c1e1900 */
[----:B------:R-:W3:Y:S04]  /*0500*/  LDG.E R26, desc[UR8][R20.64+-0x18] ;  /* 0xffffe808141a7981 */ /* 0x000ee8000c1e1900 */
[----:B0-----:R-:W2:Y:S01]  /*0510*/  LDG.E R23, desc[UR8][R16.64+-0x18] ;  /* 0xffffe80810177981 */ /* 0x001ea2000c1e1900 */
[----:B---3--:R-:W-:Y:S01]  /*0520*/  IMAD.WIDE R24, R26, 0x4, R18 ;  /* 0x000000041a187825 */ /* 0x008fe200078e0212 */
[----:B--2---:R-:W-:-:S05]  /*0530*/  IADD3 R28, PT, PT, R28, R23, RZ ;  /* 0x000000171c1c7210 */ /* 0x004fca0007ffe0ff */
        /* <DEDUP_REMOVED lines=70> */
[----:B------:R-:W-:Y:S01]  /*09a0*/  IADD3 R7, PT, PT, R7, 0x10, RZ ;  /* 0x0000001007077810 */ /* 0x000fe20007ffe0ff */
[----:B---3--:R-:W-:Y:S01]  /*09b0*/  IMAD.WIDE R24, R27, 0x4, R18 ;  /* 0x000000041b187825 */ /* 0x008fe200078e0212 */
[----:B--2---:R-:W-:-:S05]  /*09c0*/  IADD3 R28, PT, PT, R28, R23, RZ ;  /* 0x000000171c1c7210 */ /* 0x004fca0007ffe0ff */
[----:B------:R0:W-:Y:S04]  /*09d0*/  REDG.E.MIN.S32.STRONG.GPU desc[UR8][R24.64], R28 ;  /* 0x0000001c1800798e */ /* 0x0001e8000c92e308 */
[----:B------:R-:W2:Y:S04]  /*09e0*/  LDG.E R27, desc[UR8][R20.64+0x1c] ;  /* 0x00001c08141b7981 */ /* 0x000ea8000c1e1900 */
[----:B------:R-:W3:Y:S04]  /*09f0*/  LDG.E R17, desc[UR8][R16.64+0x1c] ;  /* 0x00001c0810117981 */ /* 0x000ee8000c1e1900 */
[----:B------:R-:W3:Y:S01]  /*0a00*/  LDG.E R26, desc[UR8][R10.64] ;  /* 0x000000080a1a7981 */ /* 0x000ee2000c1e1900 */
[----:B------:R-:W-:Y:S01]  /*0a10*/  ISETP.NE.AND P0, PT, R7, RZ, PT ;  /* 0x000000ff0700720c */ /* 0x000fe20003f05270 */
[----:B------:R-:W-:-:S02]  /*0a20*/  VIADD R6, R6, 0x10 ;  /* 0x0000001006067836 */ /* 0x000fc40000000000 */
[----:B--2---:R-:W-:-:S04]  /*0a30*/  IMAD.WIDE R18, R27, 0x4, R18 ;  /* 0x000000041b127825 */ /* 0x004fc800078e0212 */
[----:B---3--:R-:W-:-:S05]  /*0a40*/  IMAD.IADD R23, R26, 0x1, R17 ;  /* 0x000000011a177824 */ /* 0x008fca00078e0211 */
[----:B------:R0:W-:Y:S01]  /*0a50*/  REDG.E.MIN.S32.STRONG.GPU desc[UR8][R18.64], R23 ;  /* 0x000000171200798e */ /* 0x0001e2000c92e308 */
[----:B------:R-:W-:Y:S05]  /*0a60*/  @P0 BRA `(.L_x_6) ;  /* 0xfffffff800640947 */ /* 0x000fea000383ffff */
.L_x_5:
[----:B------:R-:W-:Y:S05]  /*0a70*/  BSYNC.RECONVERGENT B2 ;  /* 0x0000000000027941 */ /* 0x000fea0003800200 */
.L_x_4:
[----:B------:R-:W-:-:S13]  /*0a80*/  LOP3.LUT P0, R12, R5, 0xf, RZ, 0xc0, !PT ;  /* 0x0000000f050c7812 */ /* 0x000fda000780c0ff */
[----:B------:R-:W-:Y:S05]  /*0a90*/  @!P0 BRA `(.L_x_3) ;  /* 0x0000000800008947 */ /* 0x000fea0003800000 */
[----:B------:R-:W-:Y:S01]  /*0aa0*/  ISETP.GE.U32.AND P0, PT, R12, 0x8, PT ;  /* 0x000000080c00780c */ /* 0x000fe20003f06070 */
[----:B------:R-:W-:Y:S01]  /*0ab0*/  BSSY.RECONVERGENT B2, `(.L_x_7) ;  /* 0x000003b000027945 */ /* 0x000fe20003800200 */
[----:B------:R-:W-:-:S04]  /*0ac0*/  LOP3.LUT R7, R5, 0x7, RZ, 0xc0, !PT ;  /* 0x0000000705077812 */ /* 0x000fc800078ec0ff */
[----:B------:R-:W-:-:S07]  /*0ad0*/  ISETP.NE.AND P1, PT, R7, RZ, PT ;  /* 0x000000ff0700720c */ /* 0x000fce0003f25270 */
[----:B------:R-:W-:Y:S06]  /*0ae0*/  @!P0 BRA `(.L_x_8) ;  /* 0x0000000000dc8947 */ /* 0x000fec0003800000 */
[----:B------:R-:W1:Y:S01]  /*0af0*/  LDC.64 R12, c[0x0][0x390] ;  /* 0x0000e400ff0c7b82 */ /* 0x000e620000000a00 */
[----:B------:R-:W-:Y:S01]  /*0b00*/  IADD3 R15, PT, PT, -R3, R6, RZ ;  /* 0x00000006030f7210 */ /* 0x000fe20007ffe1ff */
[----:B0-----:R-:W2:Y:S06]  /*0b10*/  LDG.E R18, desc[UR8][R10.64] ;  /* 0x000000080a127981 */ /* 0x001eac000c1e1900 */
[----:B------:R-:W0:Y:S01]  /*0b20*/  LDC.64 R16, c[0x0][0x388] ;  /* 0x0000e200ff107b82 */ /* 0x000e220000000a00 */
[----:B-1----:R-:W-:-:S05]  /*0b30*/  IMAD.WIDE R12, R15, 0x4, R12 ;  /* 0x000000040f0c7825 */ /* 0x002fca00078e020c */
[----:B------:R-:W2:Y:S01]  /*0b40*/  LDG.E R21, desc[UR8][R12.64] ;  /* 0x000000080c157981 */ /* 0x000ea2000c1e1900 */
[----:B0-----:R-:W-:Y:S02]  /*0b50*/  IMAD.WIDE R16, R15, 0x4, R16 ;  /* 0x000000040f107825 */ /* 0x001fe400078e0210 */
[----:B------:R-:W0:Y:S03]  /*0b60*/  LDC.64 R14, c[0x0][0x3c8] ;  /* 0x0000f200ff0e7b82 */ /* 0x000e260000000a00 */
[----:B------:R-:W0:Y:S01]  /*0b70*/  LDG.E R19, desc[UR8][R16.64] ;  /* 0x0000000810137981 */ /* 0x000e22000c1e1900 */
[----:B--2---:R-:W-:Y:S02]  /*0b80*/  IMAD.IADD R23, R18, 0x1, R21 ;  /* 0x0000000112177824 */ /* 0x004fe400078e0215 */
[----:B0-----:R-:W-:-:S05]  /*0b90*/  IMAD.WIDE R18, R19, 0x4, R14 ;  /* 0x0000000413127825 */ /* 0x001fca00078e020e */
[----:B------:R0:W-:Y:S04]  /*0ba0*/  REDG.E.MIN.S32.STRONG.GPU desc[UR8][R18.64], R23 ;  /* 0x000000171200798e */ /* 0x0001e8000c92e308 */
[----:B------:R-:W2:Y:S04]  /*0bb0*/  LDG.E R20, desc[UR8][R10.64] ;  /* 0x000000080a147981 */ /* 0x000ea8000c1e1900 */
[----:B------:R-:W2:Y:S04]  /*0bc0*/  LDG.E R25, desc[UR8][R12.64+0x4] ;  /* 0x000004080c197981 */ /* 0x000ea8000c1e1900 */
[----:B------:R-:W3:Y:S01]  /*0bd0*/  LDG.E R21, desc[UR8][R16.64+0x4] ;  /* 0x0000040810157981 */ /* 0x000ee2000c1e1900 */
[----:B--2---:R-:W-:Y:S01]  /*0be0*/  IADD3 R25, PT, PT, R20, R25, RZ ;  /* 0x0000001914197210 */ /* 0x004fe20007ffe0ff */
[----:B---3--:R-:W-:-:S05]  /*0bf0*/  IMAD.WIDE R20, R21, 0x4, R14 ;  /* 0x0000000415147825 */ /* 0x008fca00078e020e */
[----:B------:R1:W-:Y:S04]  /*0c00*/  REDG.E.MIN.S32.STRONG.GPU desc[UR8][R20.64], R25 ;  /* 0x000000191400798e */ /* 0x0003e8000c92e308 */
[----:B------:R-:W2:Y:S04]  /*0c10*/  LDG.E R22, desc[UR8][R10.64] ;  /* 0x000000080a167981 */ /* 0x000ea8000c1e1900 */
[----:B------:R-:W2:Y:S04]  /*0c20*/  LDG.E R29, desc[UR8][R12.64+0x8] ;  /* 0x000008080c1d7981 */ /* 0x000ea8000c1e1900 */
[----:B------:R-:W0:Y:S01]  /*0c30*/  LDG.E R27, desc[UR8][R16.64+0x8] ;  /* 0x00000808101b7981 */ /* 0x000e22000c1e1900 */
[----:B--2---:R-:W-:-:S02]  /*0c40*/  IMAD.IADD R29, R22, 0x1, R29 ;  /* 0x00000001161d7824 */ /* 0x004fc400078e021d */
[----:B0-----:R-:W-:-:S05]  /*0c50*/  IMAD.WIDE R18, R27, 0x4, R14 ;  /* 0x000000041b127825 */ /* 0x001fca00078e020e */
[----:B------:R0:W-:Y:S04]  /*0c60*/  REDG.E.MIN.S32.STRONG.GPU desc[UR8][R18.64], R29 ;  /* 0x0000001d1200798e */ /* 0x0001e8000c92e308 */
[----:B------:R-:W2:Y:S04]  /*0c70*/  LDG.E R22, desc[UR8][R10.64] ;  /* 0x000000080a167981 */ /* 0x000ea8000c1e1900 */
[----:B------:R-:W2:Y:S04]  /*0c80*/  LDG.E R27, desc[UR8][R12.64+0xc] ;  /* 0x00000c080c1b7981 */ /* 0x000ea8000c1e1900 */
[----:B------:R-:W1:Y:S01]  /*0c90*/  LDG.E R23, desc[UR8][R16.64+0xc] ;  /* 0x00000c0810177981 */ /* 0x000e62000c1e1900 */
[----:B--2---:R-:W-:Y:S01]  /*0ca0*/  IADD3 R27, PT, PT, R22, R27, RZ ;  /* 0x0000001b161b7210 */ /* 0x004fe20007ffe0ff */
[----:B-1----:R-:W-:-:S05]  /*0cb0*/  IMAD.WIDE R20, R23, 0x4, R14 ;  /* 0x0000000417147825 */ /* 0x002fca00078e020e */
        /* <DEDUP_REMOVED lines=20> */
[----:B------:R-:W3:Y:S04]  /*0e00*/  LDG.E R25, desc[UR8][R12.64+0x1c] ;  /* 0x00001c080c197981 */ /* 0x000ee8000c1e1900 */
[----:B------:R-:W3:Y:S01]  /*0e10*/  LDG.E R22, desc[UR8][R10.64] ;  /* 0x000000080a167981 */ /* 0x000ee2000c1e1900 */
[----:B--2---:R-:W-:Y:S01]  /*0e20*/  IMAD.WIDE R14, R23, 0x4, R14 ;  /* 0x00000004170e7825 */ /* 0x004fe200078e020e */
[----:B---3--:R-:W-:-:S05]  /*0e30*/  IADD3 R25, PT, PT, R22, R25, RZ ;  /* 0x0000001916197210 */ /* 0x008fca0007ffe0ff */
[----:B------:R1:W-:Y:S01]  /*0e40*/  REDG.E.MIN.S32.STRONG.GPU desc[UR8][R14.64], R25 ;  /* 0x000000190e00798e */ /* 0x0003e2000c92e308 */
[----:B------:R-:W-:-:S07]  /*0e50*/  VIADD R6, R6, 0x8 ;  /* 0x0000000806067836 */ /* 0x000fce0000000000 */
.L_x_8:
[----:B------:R-:W-:Y:S05]  /*0e60*/  BSYNC.RECONVERGENT B2 ;  /* 0x0000000000027941 */ /* 0x000fea0003800200 */
.L_x_7:
[----:B------:R-:W-:Y:S05]  /*0e70*/  @!P1 BRA `(.L_x_3) ;  /* 0x0000000400089947 */ /* 0x000fea0003800000 */
[----:B------:R-:W-:Y:S01]  /*0e80*/  ISETP.GE.U32.AND P0, PT, R7, 0x4, PT ;  /* 0x000000040700780c */ /* 0x000fe20003f06070 */
[----:B------:R-:W-:Y:S01]  /*0e90*/  BSSY.RECONVERGENT B2, `(.L_x_9) ;  /* 0x0000023000027945 */ /* 0x000fe20003800200 */
[----:B------:R-:W-:-:S04]  /*0ea0*/  LOP3.LUT R5, R5, 0x3, RZ, 0xc0, !PT ;  /* 0x0000000305057812 */ /* 0x000fc800078ec0ff */
[----:B------:R-:W-:-:S07]  /*0eb0*/  ISETP.NE.AND P1, PT, R5, RZ, PT ;  /* 0x000000ff0500720c */ /* 0x000fce0003f25270 */
[----:B------:R-:W-:Y:S06]  /*0ec0*/  @!P0 BRA `(.L_x_10) ;  /* 0x00000000007c8947 */ /* 0x000fec0003800000 */
[----:B------:R-:W2:Y:S01]  /*0ed0*/  LDC.64 R12, c[0x0][0x390] ;  /* 0x0000e400ff0c7b82 */ /* 0x000ea20000000a00 */
[----:B------:R-:W-:-:S07]  /*0ee0*/  IADD3 R7, PT, PT, -R3, R6, RZ ;  /* 0x0000000603077210 */ /* 0x000fce0007ffe1ff */
[----:B-1----:R-:W1:Y:S08]  /*0ef0*/  LDC.64 R14, c[0x0][0x388] ;  /* 0x0000e200ff0e7b82 */ /* 0x002e700000000a00 */
[----:B------:R-:W3:Y:S01]  /*0f00*/  LDC.64 R16, c[0x0][0x3c8] ;  /* 0x0000f200ff107b82 */ /* 0x000ee20000000a00 */
[----:B--2---:R-:W-:-:S05]  /*0f10*/  IMAD.WIDE R12, R7, 0x4, R12 ;  /* 0x00000004070c7825 */ /* 0x004fca00078e020c */
[----:B0-----:R-:W2:Y:S01]  /*0f20*/  LDG.E R18, desc[UR8][R12.64] ;  /* 0x000000080c127981 */ /* 0x001ea2000c1e1900 */
[----:B-1----:R-:W-:-:S03]  /*0f30*/  IMAD.WIDE R14, R7, 0x4, R14 ;  /* 0x00000004070e7825 */ /* 0x002fc600078e020e */
[----:B------:R-:W2:Y:S04]  /*0f40*/  LDG.E R7, desc[UR8][R10.64] ;  /* 0x000000080a077981 */ /* 0x000ea8000c1e1900 */
[----:B------:R-:W3:Y:S01]  /*0f50*/  LDG.E R19, desc[UR8][R14.64] ;  /* 0x000000080e137981 */ /* 0x000ee2000c1e1900 */
[----:B--2---:R-:W-:Y:S02]  /*0f60*/  IMAD.IADD R7, R7, 0x1, R18 ;  /* 0x0000000107077824 */ /* 0x004fe400078e0212 */
[----:B---3--:R-:W-:-:S05]  /*0f70*/  IMAD.WIDE R18, R19, 0x4, R16 ;  /* 0x0000000413127825 */ /* 0x008fca00078e0210 */
[----:B------:R0:W-:Y:S04]  /*0f80*/  REDG.E.MIN.S32.STRONG.GPU desc[UR8][R18.64], R7 ;  /* 0x000000071200798e */ /* 0x0001e8000c92e308 */
[----:B------:R-:W2:Y:S04]  /*0f90*/  LDG.E R20, desc[UR8][R10.64] ;  /* 0x000000080a147981 */ /* 0x000ea8000c1e1900 */
[----:B------:R-:W2:Y:S04]  /*0fa0*/  LDG.E R23, desc[UR8][R12.64+0x4] ;  /* 0x000004080c177981 */ /* 0x000ea8000c1e1900 */
[----:B------:R-:W3:Y:S01]  /*0fb0*/  LDG.E R21, desc[UR8][R14.64+0x4] ;  /* 0x000004080e157981 */ /* 0x000ee2000c1e1900 */
[----:B--2---:R-:W-:Y:S01]  /*0fc0*/  IADD3 R23, PT, PT, R20, R23, RZ ;  /* 0x0000001714177210 */ /* 0x004fe20007ffe0ff */
[----:B---3--:R-:W-:-:S05]  /*0fd0*/  IMAD.WIDE R20, R21, 0x4, R16 ;  /* 0x0000000415147825 */ /* 0x008fca00078e0210 */
[----:B------:R2:W-:Y:S04]  /*0fe0*/  REDG.E.MIN.S32.STRONG.GPU desc[UR8][R20.64], R23 ;  /* 0x000000171400798e */ /* 0x0005e8000c92e308 */
[----:B------:R-:W3:Y:S04]  /*0ff0*/  LDG.E R22, desc[UR8][R10.64] ;  /* 0x000000080a167981 */ /* 0x000ee8000c1e1900 */
[----:B------:R-:W3:Y:S04]  /*1000*/  LDG.E R27, desc[UR8][R12.64+0x8] ;  /* 0x000008080c1b7981 */ /* 0x000ee8000c1e1900 */
[----:B------:R-:W0:Y:S01]  /*1010*/  LDG.E R25, desc[UR8][R14.64+0x8] ;  /* 0x000008080e197981 */ /* 0x000e22000c1e1900 */
[----:B---3--:R-:W-:Y:S01]  /*1020*/  IADD3 R27, PT, PT, R22, R27, RZ ;  /* 0x0000001b161b7210 */ /* 0x008fe20007ffe0ff */
[----:B0-----:R-:W-:-:S05]  /*1030*/  IMAD.WIDE R18, R25, 0x4, R16 ;  /* 0x0000000419127825 */ /* 0x001fca00078e0210 */
[----:B------:R2:W-:Y:S04]  /*1040*/  REDG.E.MIN.S32.STRONG.GPU desc[UR8][R18.64], R27 ;  /* 0x0000001b1200798e */ /* 0x0005e8000c92e308 */
[----:B------:R-:W3:Y:S04]  /*1050*/  LDG.E R7, desc[UR8][R14.64+0xc] ;  /* 0x00000c080e077981 */ /* 0x000ee8000c1e1900 */
[----:B------:R-:W4:Y:S04]  /*1060*/  LDG.E R25, desc[UR8][R12.64+0xc] ;  /* 0x00000c080c197981 */ /* 0x000f28000c1e1900 */
[----:B------:R-:W4:Y:S01]  /*1070*/  LDG.E R22, desc[UR8][R10.64] ;  /* 0x000000080a167981 */ /* 0x000f22000c1e1900 */
[----:B---3--:R-:W-:-:S04]  /*1080*/  IMAD.WIDE R16, R7, 0x4, R16 ;  /* 0x0000000407107825 */ /* 0x008fc800078e0210 */
[----:B----4-:R-:W-:-:S05]  /*1090*/  IMAD.IADD R25, R22, 0x1, R25 ;  /* 0x0000000116197824 */ /* 0x010fca00078e0219 */
[----:B------:R2:W-:Y:S01]  /*10a0*/  REDG.E.MIN.S32.STRONG.GPU desc[UR8][R16.64], R25 ;  /* 0x000000191000798e */ /* 0x0005e2000c92e308 */
[----:B------:R-:W-:-:S07]  /*10b0*/  IADD3 R6, PT, PT, R6, 0x4, RZ ;  /* 0x0000000406067810 */ /* 0x000fce0007ffe0ff */
.L_x_10:
[----:B------:R-:W-:Y:S05]  /*10c0*/  BSYNC.RECONVERGENT B2 ;  /* 0x0000000000027941 */ /* 0x000fea0003800200 */
.L_x_9:
[----:B------:R-:W-:Y:S05]  /*10d0*/  @!P1 BRA `(.L_x_3) ;  /* 0x0000000000709947 */ /* 0x000fea0003800000 */
[----:B------:R-:W3:Y:S01]  /*10e0*/  LDC.64 R12, c[0x0][0x390] ;  /* 0x0000e400ff0c7b82 */ /* 0x000ee20000000a00 */
[----:B--2---:R-:W-:Y:S01]  /*10f0*/  IADD3 R17, PT, PT, -R3, R6, RZ ;  /* 0x0000000603117210 */ /* 0x004fe20007ffe1ff */
[----:B------:R-:W2:Y:S06]  /*1100*/  LDG.E R16, desc[UR8][R10.64] ;  /* 0x000000080a107981 */ /* 0x000eac000c1e1900 */
[----:B-1----:R-:W1:Y:S01]  /*1110*/  LDC.64 R14, c[0x0][0x388] ;  /* 0x0000e200ff0e7b82 */ /* 0x002e620000000a00 */
[----:B---3--:R-:W-:-:S07]  /*1120*/  IMAD.WIDE R6, R17, 0x4, R12 ;  /* 0x0000000411067825 */ /* 0x008fce00078e020c */
[----:B------:R-:W3:Y:S01]  /*1130*/  LDC.64 R12, c[0x0][0x3c8] ;  /* 0x0000f200ff0c7b82 */ /* 0x000ee20000000a00 */
[----:B0-----:R-:W2:Y:S01]  /*1140*/  LDG.E R19, desc[UR8][R6.64] ;  /* 0x0000000806137981 */ /* 0x001ea2000c1e1900 */
[----:B-1----:R-:W-:-:S05]  /*1150*/  IMAD.WIDE R14, R17, 0x4, R14 ;  /* 0x00000004110e7825 */ /* 0x002fca00078e020e */
[----:B------:R-:W3:Y:S01]  /*1160*/  LDG.E R17, desc[UR8][R14.64] ;  /* 0x000000080e117981 */ /* 0x000ee2000c1e1900 */
[----:B------:R-:W-:Y:S01]  /*1170*/  ISETP.NE.AND P0, PT, R5, 0x1, PT ;  /* 0x000000010500780c */ /* 0x000fe20003f05270 */
[----:B--2---:R-:W-:Y:S02]  /*1180*/  IMAD.IADD R19, R16, 0x1, R19 ;  /* 0x0000000110137824 */ /* 0x004fe400078e0213 */
[----:B---3--:R-:W-:-:S05]  /*1190*/  IMAD.WIDE R16, R17, 0x4, R12 ;  /* 0x0000000411107825 */ /* 0x008fca00078e020c */
[----:B------:R3:W-:Y:S05]  /*11a0*/  REDG.E.MIN.S32.STRONG.GPU desc[UR8][R16.64], R19 ;  /* 0x000000131000798e */ /* 0x0007ea000c92e308 */
[----:B------:R-:W-:Y:S05]  /*11b0*/  @!P0 BRA `(.L_x_3) ;  /* 0x0000000000388947 */ /* 0x000fea0003800000 */
[----:B---3--:R-:W2:Y:S04]  /*11c0*/  LDG.E R16, desc[UR8][R10.64] ;  /* 0x000000080a107981 */ /* 0x008ea8000c1e1900 */
[----:B------:R-:W2:Y:S04]  /*11d0*/  LDG.E R19, desc[UR8][R6.64+0x4] ;  /* 0x0000040806137981 */ /* 0x000ea8000c1e1900 */
[----:B------:R-:W3:Y:S01]  /*11e0*/  LDG.E R17, desc[UR8][R14.64+0x4] ;  /* 0x000004080e117981 */ /* 0x000ee2000c1e1900 */
[----:B------:R-:W-:Y:S02]  /*11f0*/  ISETP.NE.AND P0, PT, R5, 0x2, PT ;  /* 0x000000020500780c */ /* 0x000fe40003f05270 */
[----:B--2---:R-:W-:Y:S01]  /*1200*/  IADD3 R19, PT, PT, R16, R19, RZ ;  /* 0x0000001310137210 */ /* 0x004fe20007ffe0ff */
[----:B---3--:R-:W-:-:S05]  /*1210*/  IMAD.WIDE R16, R17, 0x4, R12 ;  /* 0x0000000411107825 */ /* 0x008fca00078e020c */
[----:B------:R4:W-:Y:S05]  /*1220*/  REDG.E.MIN.S32.STRONG.GPU desc[UR8][R16.64], R19 ;  /* 0x000000131000798e */ /* 0x0009ea000c92e308 */
[----:B------:R-:W-:Y:S05]  /*1230*/  @!P0 BRA `(.L_x_3) ;  /* 0x0000000000188947 */ /* 0x000fea0003800000 */
[----:B------:R-:W2:Y:S04]  /*1240*/  LDG.E R15, desc[UR8][R14.64+0x8] ;  /* 0x000008080e0f7981 */ /* 0x000ea8000c1e1900 */
[----:B------:R-:W3:Y:S04]  /*1250*/  LDG.E R10, desc[UR8][R10.64] ;  /* 0x000000080a0a7981 */ /* 0x000ee8000c1e1900 */
[----:B------:R-:W3:Y:S01]  /*1260*/  LDG.E R7, desc[UR8][R6.64+0x8] ;  /* 0x0000080806077981 */ /* 0x000ee2000c1e1900 */
[----:B--2---:R-:W-:Y:S01]  /*1270*/  IMAD.WIDE R12, R15, 0x4, R12 ;  /* 0x000000040f0c7825 */ /* 0x004fe200078e020c */
[----:B---3--:R-:W-:-:S05]  /*1280*/  IADD3 R5, PT, PT, R10, R7, RZ ;  /* 0x000000070a057210 */ /* 0x008fca0007ffe0ff */
[----:B------:R0:W-:Y:S02]  /*1290*/  REDG.E.MIN.S32.STRONG.GPU desc[UR8][R12.64], R5 ;  /* 0x000000050c00798e */ /* 0x0001e4000c92e308 */
.L_x_3:
[----:B------:R-:W-:Y:S05]  /*12a0*/  BSYNC.RECONVERGENT B0 ;  /* 0x0000000000007941 */ /* 0x000fea0003800200 */
.L_x_2:
[----:B0-----:R-:W5:Y:S01]  /*12b0*/  LDG.E R5, desc[UR8][R8.64] ;  /* 0x0000000808057981 */ /* 0x001f62000c1e1900 */
[----:B------:R-:W-:-:S05]  /*12c0*/  VIADD R4, R4, UR4 ;  /* 0x0000000404047c36 */ /* 0x000fca0008000000 */
[----:B-----5:R-:W-:-:S13]  /*12d0*/  ISETP.GE.AND P0, PT, R4, R5, PT ;  /* 0x000000050400720c */ /* 0x020fda0003f06270 */
[----:B------:R-:W-:Y:S05]  /*12e0*/  @!P0 BRA `(.L_x_11) ;  /* 0xffffffec009c8947 */ /* 0x000fea000383ffff */
.L_x_1:
[----:B------:R-:W-:Y:S05]  /*12f0*/  BSYNC.RECONVERGENT B1 ;  /* 0x0000000000017941 */ /* 0x000fea0003800200 */
.L_x_0:
[----:B------:R-:W-:Y:S06]  /*1300*/  BAR.SYNC.DEFER_BLOCKING 0x0 ;  /* 0x0000000000007b1d */ /* 0x000fec0000010000 */
[----:B------:R-:W2:Y:S02]  /*1310*/  LDG.E R3, desc[UR8][R8.64] ;  /* 0x0000000808037981 */ /* 0x000ea4000c1e1900 */
[----:B--2---:R-:W-:-:S13]  /*1320*/  ISETP.GE.AND P0, PT, R2, R3, PT ;  /* 0x000000030200720c */ /* 0x004fda0003f06270 */
[----:B------:R-:W-:Y:S05]  /*1330*/  @P0 EXIT ;  /* 0x000000000000094d */ /* 0x000fea0003800000 */
[----:B------:R-:W0:Y:S01]  /*1340*/  LDC.64 R4, c[0x0][0x380] ;  /* 0x0000e000ff047b82 */ /* 0x000e220000000a00 */
[----:B-1-34-:R-:W-:Y:S02]  /*1350*/  MOV R19, R3 ;  /* 0x0000000300137202 */ /* 0x01afe40000000f00 */
[----:B-----5:R-:W-:-:S05]  /*1360*/  IADD3 R3, PT, PT, R0, -0x1, RZ ;  /* 0xffffffff00037810 */ /* 0x020fca0007ffe0ff */
[----:B------:R-:W1:Y:S08]  /*1370*/  LDC.64 R6, c[0x0][0x3b8] ;  /* 0x0000ee00ff067b82 */ /* 0x000e700000000a00 */
[----:B------:R-:W2:Y:S08]  /*1380*/  LDC.64 R8, c[0x0][0x3c0] ;  /* 0x0000f000ff087b82 */ /* 0x000eb00000000a00 */
[----:B------:R-:W3:Y:S02]  /*1390*/  LDC.64 R10, c[0x0][0x3c8] ;  /* 0x0000f200ff0a7b82 */ /* 0x000ee40000000a00 */
.L_x_14:
[----:B---3--:R-:W-:-:S04]  /*13a0*/  IMAD.WIDE.U32 R12, R2, 0x4, R10 ;  /* 0x00000004020c7825 */ /* 0x008fc800078e000a */
[----:B--2---:R-:W-:Y:S01]  /*13b0*/  IMAD.WIDE.U32 R16, R2, 0x4, R8 ;  /* 0x0000000402107825 */ /* 0x004fe200078e0008 */
[----:B------:R-:W2:Y:S04]  /*13c0*/  LDG.E R21, desc[UR8][R12.64] ;  /* 0x000000080c157981 */ /* 0x000ea8000c1e1900 */
[----:B------:R-:W2:Y:S01]  /*13d0*/  LDG.E R14, desc[UR8][R16.64] ;  /* 0x00000008100e7981 */ /* 0x000ea2000c1e1900 */
[----:B------:R-:W-:Y:S01]  /*13e0*/  BSSY.RECONVERGENT B0, `(.L_x_12) ;  /* 0x0000037000007945 */ /* 0x000fe20003800200 */
[----:B--2---:R-:W-:-:S13]  /*13f0*/  ISETP.GE.AND P0, PT, R21, R14, PT ;  /* 0x0000000e1500720c */ /* 0x004fda0003f06270 */
[----:B------:R-:W-:Y:S05]  /*1400*/  @P0 BRA `(.L_x_13) ;  /* 0x0000000000d00947 */ /* 0x000fea0003800000 */
[----:B0-----:R-:W-:Y:S01]  /*1410*/  IMAD.WIDE.U32 R18, R2, 0x4, R4 ;  /* 0x0000000402127825 */ /* 0x001fe200078e0004 */
[----:B------:R0:W-:Y:S04]  /*1420*/  STG.E desc[UR8][R16.64], R21 ;  /* 0x0000001510007986 */ /* 0x0001e8000c101908 */
[----:B------:R-:W2:Y:S04]  /*1430*/  LDG.E R14, desc[UR8][R18.64+0x4] ;  /* 0x00000408120e7981 */ /* 0x000ea8000c1e1900 */
[----:B------:R3:W4:Y:S01]  /*1440*/  LDG.E R13, desc[UR8][R18.64] ;  /* 0x00000008120d7981 */ /* 0x000722000c1e1900 */
[----:B------:R-:W-:-:S02]  /*1450*/  IABS R12, R0 ;  /* 0x00000000000c7213 */ /* 0x000fc40000000000 */
[----:B0-----:R-:W-:Y:S02]  /*1460*/  IABS R21, R0 ;  /* 0x0000000000157213 */ /* 0x001fe40000000000 */
[----:B------:R-:W0:Y:S08]  /*1470*/  I2F.RP R20, R12 ;  /* 0x0000000c00147306 */ /* 0x000e300000209400 */
[----:B0-----:R-:W0:Y:S02]  /*1480*/  MUFU.RCP R20, R20 ;  /* 0x0000001400147308 */ /* 0x001e240000001000 */
[----:B0-----:R-:W-:-:S06]  /*1490*/  VIADD R15, R20, 0xffffffe ;  /* 0x0ffffffe140f7836 */ /* 0x001fcc0000000000 */
[----:B------:R-:W0:Y:S02]  /*14a0*/  F2I.FTZ.U32.TRUNC.NTZ R15, R15 ;  /* 0x0000000f000f7305 */ /* 0x000e24000021f000 */
[----:B0-----:R-:W-:-:S05]  /*14b0*/  IADD3 R23, PT, PT, RZ, -R15, RZ ;  /* 0x8000000fff177210 */ /* 0x001fca0007ffe0ff */
[----:B---3--:R-:W-:Y:S02]  /*14c0*/  IMAD R19, R23, R12, RZ ;  /* 0x0000000c17137224 */ /* 0x008fe400078e02ff */
[----:B------:R-:W-:Y:S01]  /*14d0*/  HFMA2 R23, -RZ, RZ, 0, 5.9604644775390625e-08 ;  /* 0x00000001ff177431 */ /* 0x000fe200000001ff */
[----:B--2---:R-:W-:Y:S01]  /*14e0*/  IADD3 R17, PT, PT, R3, R14, RZ ;  /* 0x0000000e03117210 */ /* 0x004fe20007ffe0ff */
[----:B------:R-:W-:-:S03]  /*14f0*/  IMAD.MOV.U32 R14, RZ, RZ, RZ ;  /* 0x000000ffff0e7224 */ /* 0x000fc600078e00ff */
[----:B------:R-:W-:Y:S01]  /*1500*/  IABS R16, R17 ;  /* 0x0000001100107213 */ /* 0x000fe20000000000 */
[----:B------:R-:W-:Y:S01]  /*1510*/  IMAD.HI.U32 R14, R15, R19, R14 ;  /* 0x000000130f0e7227 */ /* 0x000fe200078e000e */
[----:B----4-:R-:W-:Y:S02]  /*1520*/  IABS R18, R13 ;  /* 0x0000000d00127213 */ /* 0x010fe40000000000 */
[----:B------:R-:W-:Y:S02]  /*1530*/  MOV R15, R16 ;  /* 0x00000010000f7202 */ /* 0x000fe40000000f00 */
[----:B------:R-:W-:Y:S01]  /*1540*/  IADD3 R19, PT, PT, RZ, -R21, RZ ;  /* 0x80000015ff137210 */ /* 0x000fe20007ffe0ff */
[----:B------:R-:W-:Y:S01]  /*1550*/  IMAD.MOV.U32 R21, RZ, RZ, R18 ;  /* 0x000000ffff157224 */ /* 0x000fe200078e0012 */
[-C--:B------:R-:W-:Y:S01]  /*1560*/  LOP3.LUT R17, R17, R0.reuse, RZ, 0x3c, !PT ;  /* 0x0000000011117212 */ /* 0x080fe200078e3cff */
[----:B------:R-:W-:Y:S01]  /*1570*/  IMAD.HI.U32 R16, R14, R15, RZ ;  /* 0x0000000f0e107227 */ /* 0x000fe200078e00ff */
[----:B------:R-:W-:-:S02]  /*1580*/  LOP3.LUT R13, R13, R0, RZ, 0x3c, !PT ;  /* 0x000000000d0d7212 */ /* 0x000fc400078e3cff */
[----:B------:R-:W-:Y:S01]  /*1590*/  ISETP.GE.AND P0, PT, R17, RZ, PT ;  /* 0x000000ff1100720c */ /* 0x000fe20003f06270 */
[----:B------:R-:W-:Y:S01]  /*15a0*/  IMAD.HI.U32 R18, R14, R21, RZ ;  /* 0x000000150e127227 */ /* 0x000fe200078e00ff */
[----:B------:R-:W-:Y:S02]  /*15b0*/  ISETP.GE.AND P1, PT, R13, RZ, PT ;  /* 0x000000ff0d00720c */ /* 0x000fe40003f26270 */
[----:B------:R-:W-:Y:S01]  /*15c0*/  LOP3.LUT R17, RZ, R0, RZ, 0x33, !PT ;  /* 0x00000000ff117212 */ /* 0x000fe200078e33ff */
[-C--:B------:R-:W-:Y:S02]  /*15d0*/  IMAD R15, R16, R19.reuse, R15 ;  /* 0x00000013100f7224 */ /* 0x080fe400078e020f */
[----:B------:R-:W-:-:S03]  /*15e0*/  IMAD R19, R18, R19, R21 ;  /* 0x0000001312137224 */ /* 0x000fc600078e0215 */
[C---:B------:R-:W-:Y:S02]  /*15f0*/  ISETP.GT.U32.AND P4, PT, R12.reuse, R15, PT ;  /* 0x0000000f0c00720c */ /* 0x040fe40003f84070 */
[----:B------:R-:W-:-:S11]  /*1600*/  ISETP.GT.U32.AND P5, PT, R12, R19, PT ;  /* 0x000000130c00720c */ /* 0x000fd60003fa4070 */
[-C--:B------:R-:W-:Y:S01]  /*1610*/  @!P4 IADD3 R15, PT, PT, R15, -R12.reuse, RZ ;  /* 0x8000000c0f0fc210 */ /* 0x080fe20007ffe0ff */
[----:B------:R-:W-:Y:S01]  /*1620*/  @!P4 VIADD R16, R16, 0x1 ;  /* 0x000000011010c836 */ /* 0x000fe20000000000 */
[-C--:B------:R-:W-:Y:S02]  /*1630*/  @!P5 IADD3 R19, PT, PT, R19, -R12.reuse, RZ ;  /* 0x8000000c1313d210 */ /* 0x080fe40007ffe0ff */
[-C--:B------:R-:W-:Y:S02]  /*1640*/  ISETP.GE.U32.AND P2, PT, R15, R12.reuse, PT ;  /* 0x0000000c0f00720c */ /* 0x080fe40003f46070 */
[----:B------:R-:W-:Y:S01]  /*1650*/  ISETP.GE.U32.AND P3, PT, R19, R12, PT ;  /* 0x0000000c1300720c */ /* 0x000fe20003f66070 */
[----:B------:R-:W0:Y:S01]  /*1660*/  LDC.64 R14, c[0x0][0x3a0] ;  /* 0x0000e800ff0e7b82 */ /* 0x000e220000000a00 */
[----:B------:R-:W-:-:S07]  /*1670*/  @!P5 IADD3 R18, PT, PT, R18, 0x1, RZ ;  /* 0x000000011212d810 */ /* 0x000fce0007ffe0ff */
[----:B------:R-:W2:Y:S02]  /*1680*/  LDC.64 R12, c[0x0][0x398] ;  /* 0x0000e600ff0c7b82 */ /* 0x000ea40000000a00 */
[----:B------:R-:W-:Y:S02]  /*1690*/  @P2 IADD3 R16, PT, PT, R16, 0x1, RZ ;  /* 0x0000000110102810 */ /* 0x000fe40007ffe0ff */
[----:B------:R-:W-:Y:S01]  /*16a0*/  @P3 VIADD R18, R18, 0x1 ;  /* 0x0000000112123836 */ /* 0x000fe20000000000 */
[----:B------:R-:W-:Y:S02]  /*16b0*/  ISETP.NE.AND P2, PT, R0, RZ, PT ;  /* 0x000000ff0000720c */ /* 0x000fe40003f45270 */
[----:B------:R-:W-:Y:S02]  /*16c0*/  @!P0 IADD3 R16, PT, PT, -R16, RZ, RZ ;  /* 0x000000ff10108210 */ /* 0x000fe40007ffe1ff */
[----:B------:R-:W-:Y:S02]  /*16d0*/  @!P1 IADD3 R18, PT, PT, -R18, RZ, RZ ;  /* 0x000000ff12129210 */ /* 0x000fe40007ffe1ff */
[----:B------:R-:W-:-:S02]  /*16e0*/  SEL R16, R17, R16, !P2 ;  /* 0x0000001011107207 */ /* 0x000fc40005000000 */
[----:B------:R-:W-:-:S05]  /*16f0*/  SEL R17, R17, R18, !P2 ;  /* 0x0000001211117207 */ /* 0x000fca0005000000 */
[----:B------:R-:W-:Y:S02]  /*1700*/  IMAD.IADD R21, R16, 0x1, -R17 ;  /* 0x0000000110157824 */ /* 0x000fe400078e0a11 */
[----:B-1----:R-:W-:-:S05]  /*1710*/  IMAD.WIDE.U32 R16, R2, 0x4, R6 ;  /* 0x0000000402107825 */ /* 0x002fca00078e0006 */
[----:B------:R3:W-:Y:S04]  /*1720*/  STG.E desc[UR8][R16.64], R21 ;  /* 0x0000001510007986 */ /* 0x0007e8000c101908 */
[----:B0-----:R3:W-:Y:S04]  /*1730*/  STG.E desc[UR8][R14.64], R23 ;  /* 0x000000170e007986 */ /* 0x0017e8000c101908 */
[----:B--2---:R3:W5:Y:S02]  /*1740*/  LDG.E R19, desc[UR8][R12.64] ;  /* 0x000000080c137981 */ /* 0x004764000c1e1900 */
.L_x_13:
[----:B------:R-:W-:Y:S05]  /*1750*/  BSYNC.RECONVERGENT B0 ;  /* 0x0000000000007941 */ /* 0x000fea0003800200 */
.L_x_12:
[----:B------:R-:W-:-:S04]  /*1760*/  IADD3 R2, PT, PT, R2, UR4, RZ ;  /* 0x0000000402027c10 */ /* 0x000fc8000fffe0ff */
[----:B-----5:R-:W-:-:S13]  /*1770*/  ISETP.GE.AND P0, PT, R2, R19, PT ;  /* 0x000000130200720c */ /* 0x020fda0003f06270 */
[----:B------:R-:W-:Y:S05]  /*1780*/  @!P0 BRA `(.L_x_14) ;  /* 0xfffffffc00048947 */ /* 0x000fea000383ffff */
[----:B------:R-:W-:Y:S05]  /*1790*/  EXIT ;  /* 0x000000000000794d */ /* 0x000fea0003800000 */
.L_x_15:
[----:B------:R-:W-:-:S00]  /*17a0*/  BRA `(.L_x_15) ;  /* 0xfffffffc00fc7947 */ /* 0x000fc0000383ffff */
[----:B------:R-:W-:-:S00]  /*17b0*/  NOP ;  /* 0x0000000000007918 */ /* 0x000fc00000000000 */
        /* <DEDUP_REMOVED lines=12> */
.L_x_29:


//--------------------- .text._Z8dijkstraPiS_S_S_S_S_S_ --------------------------
	.section	.text._Z8dijkstraPiS_S_S_S_S_S_,"ax",@progbits
	.align	128
        .global         _Z8dijkstraPiS_S_S_S_S_S_
        .type           _Z8dijkstraPiS_S_S_S_S_S_,@function
        .size           _Z8dijkstraPiS_S_S_S_S_S_,(.L_x_30 - _Z8dijkstraPiS_S_S_S_S_S_)
        .other          _Z8dijkstraPiS_S_S_S_S_S_,@"STO_CUDA_ENTRY STV_DEFAULT"
_Z8dijkstraPiS_S_S_S_S_S_:
.text._Z8dijkstraPiS_S_S_S_S_S_:
[----:B------:R-:W-:Y:S08]  /*0000*/  LDC R1, c[0x0][0x37c] ;  /* 0x0000df00ff017b82 */ /* 0x000ff00000000800 */
[----:B------:R-:W0:Y:S01]  /*0010*/  LDC.64 R2, c[0x0][0x398] ;  /* 0x0000e600ff027b82 */ /* 0x000e220000000a00 */
[----:B------:R-:W0:Y:S02]  /*0020*/  LDCU.64 UR8, c[0x0][0x358] ;  /* 0x00006b00ff0877ac */ /* 0x000e240008000a00 */
[----:B0-----:R-:W2:Y:S01]  /*0030*/  LDG.E R2, desc[UR8][R2.64] ;  /* 0x0000000802027981 */ /* 0x001ea2000c1e1900 */
[----:B------:R-:W0:Y:S01]  /*0040*/  LDCU UR6, c[0x0][0x360] ;  /* 0x00006c00ff0677ac */ /* 0x000e220008000800 */
[----:B------:R-:W1:Y:S01]  /*0050*/  S2R R0, SR_TID.Z ;  /* 0x0000000000007919 */ /* 0x000e620000002300 */
[----:B------:R-:W0:Y:S01]  /*0060*/  LDCU UR7, c[0x0][0x364] ;  /* 0x00006c80ff0777ac */ /* 0x000e220008000800 */
[----:B------:R-:W1:Y:S01]  /*0070*/  S2R R5, SR_TID.Y ;  /* 0x0000000000057919 */ /* 0x000e620000002200 */
[----:B------:R-:W3:Y:S01]  /*0080*/  LDCU UR5, c[0x0][0x368] ;  /* 0x00006d00ff0577ac */ /* 0x000ee20008000800 */
[----:B------:R-:W4:Y:S01]  /*0090*/  S2R R7, SR_TID.X ;  /* 0x0000000000077919 */ /* 0x000f220000002100 */
[----:B0-----:R-:W-:-:S04]  /*00a0*/  UIMAD UR4, UR6, UR7, URZ ;  /* 0x00000007060472a4 */ /* 0x001fc8000f8e02ff */
[----:B---3--:R-:W-:Y:S01]  /*00b0*/  UIMAD UR5, UR4, UR5, URZ ;  /* 0x00000005040572a4 */ /* 0x008fe2000f8e02ff */
[----:B-1----:R-:W-:Y:S01]  /*00c0*/  IMAD R0, R0, UR7, R5 ;  /* 0x0000000700007c24 */ /* 0x002fe2000f8e0205 */
[----:B--2---:R-:W-:-:S13]  /*00d0*/  ISETP.GE.AND P0, PT, R2, 0x1, PT ;  /* 0x000000010200780c */ /* 0x004fda0003f06270 */
[----:B----4-:R-:W-:Y:S05]  /*00e0*/  @!P0 EXIT ;  /* 0x000000000000894d */ /* 0x010fea0003800000 */
[----:B------:R-:W-:Y:S01]  /*00f0*/  IMAD R0, R0, UR6, R7 ;  /* 0x0000000600007c24 */ /* 0x000fe2000f8e0207 */
[----:B------:R-:W-:-:S06]  /*0100*/  UMOV UR4, URZ ;  /* 0x000000ff00047c82 */ /* 0x000fcc0008000000 */
.L_x_27:
[----:B------:R-:W0:Y:S01]  /*0110*/  S2UR UR7, SR_CgaCtaId ;  /* 0x00000000000779c3 */ /* 0x000e220000008800 */
[----:B------:R-:W-:Y:S01]  /*0120*/  ISETP.GE.AND P0, PT, R0, R2, PT ;  /* 0x000000020000720c */ /* 0x000fe20003f06270 */
[----:B------:R-:W-:Y:S01]  /*0130*/  UMOV UR6, 0x400 ;  /* 0x0000040000067882 */ /* 0x000fe20000000000 */
[----:B------:R-:W-:Y:S01]  /*0140*/  BSSY.RECONVERGENT B0, `(.L_x_16) ;  /* 0x000002a000007945 */ /* 0x000fe20003800200 */
[----:B0-----:R-:W-:-:S09]  /*0150*/  ULEA UR6, UR7, UR6, 0x18 ;  /* 0x0000000607067291 */ /* 0x001fd2000f8ec0ff */
[----:B------:R-:W-:Y:S01]  /*0160*/  STS [UR6], RZ ;  /* 0x000000ffff007988 */ /* 0x000fe20008000806 */
[----:B-1----:R-:W-:Y:S05]  /*0170*/  @P0 BRA `(.L_x_17) ;  /* 0x0000000000980947 */ /* 0x002fea0003800000 */
[----:B------:R-:W-:-:S07]  /*0180*/  MOV R2, R0 ;  /* 0x0000000000027202 */ /* 0x000fce0000000f00 */
.L_x_21:
[----:B------:R-:W0:Y:S02]  /*0190*/  LDC.64 R4, c[0x0][0x3a0] ;  /* 0x0000e800ff047b82 */ /* 0x000e240000000a00 */
[----:B0-----:R-:W-:-:S05]  /*01a0*/  IMAD.WIDE.U32 R6, R2, 0x4, R4 ;  /* 0x0000000402067825 */ /* 0x001fca00078e0004 */
[----:B------:R-:W2:Y:S01]  /*01b0*/  LDG.E R3, desc[UR8][R6.64] ;  /* 0x0000000806037981 */ /* 0x000ea2000c1e1900 */
[----:B------:R-:W-:Y:S01]  /*01c0*/  BSSY.RECONVERGENT B1, `(.L_x_18) ;  /* 0x000001c000017945 */ /* 0x000fe20003800200 */
[----:B--2---:R-:W-:-:S13]  /*01d0*/  ISETP.NE.AND P0, PT, R3, RZ, PT ;  /* 0x000000ff0300720c */ /* 0x004fda0003f05270 */
[----:B------:R-:W-:Y:S05]  /*01e0*/  @P0 BRA `(.L_x_19) ;  /* 0x0000000000640947 */ /* 0x000fea0003800000 */
[----:B------:R-:W0:Y:S01]  /*01f0*/  LDC.64 R4, c[0x0][0x380] ;  /* 0x0000e000ff047b82 */ /* 0x000e220000000a00 */
[----:B------:R-:W-:-:S05]  /*0200*/  HFMA2 R9, -RZ, RZ, 0, 5.9604644775390625e-08 ;  /* 0x00000001ff097431 */ /* 0x000fca00000001ff */
[----:B------:R1:W-:Y:S01]  /*0210*/  STG.E desc[UR8][R6.64], R9 ;  /* 0x0000000906007986 */ /* 0x0003e2000c101908 */
[----:B0-----:R-:W-:-:S05]  /*0220*/  IMAD.WIDE.U32 R4, R2, 0x4, R4 ;  /* 0x0000000402047825 */ /* 0x001fca00078e0004 */
[----:B------:R-:W2:Y:S04]  /*0230*/  LDG.E R3, desc[UR8][R4.64] ;  /* 0x0000000804037981 */ /* 0x000ea8000c1e1900 */
[----:B------:R-:W2:Y:S02]  /*0240*/  LDG.E R8, desc[UR8][R4.64+0x4] ;  /* 0x0000040804087981 */ /* 0x000ea4000c1e1900 */
[----:B--2---:R-:W-:-:S13]  /*0250*/  ISETP.GE.AND P0, PT, R3, R8, PT ;  /* 0x000000080300720c */ /* 0x004fda0003f06270 */
[----:B-1----:R-:W-:Y:S05]  /*0260*/  @P0 BRA `(.L_x_19) ;  /* 0x0000000000440947 */ /* 0x002fea0003800000 */
[----:B------:R-:W0:Y:S02]  /*0270*/  LDC.64 R6, c[0x0][0x3a8] ;  /* 0x0000ea00ff067b82 */ /* 0x000e240000000a00 */
[----:B0-----:R-:W-:-:S07]  /*0280*/  IMAD.WIDE.U32 R6, R2, 0x4, R6 ;  /* 0x0000000402067825 */ /* 0x001fce00078e0006 */
.L_x_20:
[----:B------:R-:W0:Y:S01]  /*0290*/  LDC.64 R8, c[0x0][0x390] ;  /* 0x0000e400ff087b82 */ /* 0x000e220000000a00 */
[----:B------:R-:W2:Y:S07]  /*02a0*/  LDG.E R14, desc[UR8][R6.64] ;  /* 0x00000008060e7981 */ /* 0x000eae000c1e1900 */
[----:B------:R-:W1:Y:S08]  /*02b0*/  LDC.64 R10, c[0x0][0x388] ;  /* 0x0000e200ff0a7b82 */ /* 0x000e700000000a00 */
[----:B------:R-:W3:Y:S01]  /*02c0*/  LDC.64 R12, c[0x0][0x3b0] ;  /* 0x0000ec00ff0c7b82 */ /* 0x000ee20000000a00 */
[----:B0-----:R-:W-:-:S06]  /*02d0*/  IMAD.WIDE R8, R3, 0x4, R8 ;  /* 0x0000000403087825 */ /* 0x001fcc00078e0208 */
[----:B------:R-:W2:Y:S01]  /*02e0*/  LDG.E R9, desc[UR8][R8.64] ;  /* 0x0000000808097981 */ /* 0x000ea2000c1e1900 */
[----:B-1----:R-:W-:-:S06]  /*02f0*/  IMAD.WIDE R10, R3, 0x4, R10 ;  /* 0x00000004030a7825 */ /* 0x002fcc00078e020a */
[----:B------:R-:W3:Y:S01]  /*0300*/  LDG.E R11, desc[UR8][R10.64] ;  /* 0x000000080a0b7981 */ /* 0x000ee2000c1e1900 */
[----:B--2---:R-:W-:Y:S02]  /*0310*/  IMAD.IADD R15, R14, 0x1, R9 ;  /* 0x000000010e0f7824 */ /* 0x004fe400078e0209 */
[----:B---3--:R-:W-:-:S05]  /*0320*/  IMAD.WIDE R12, R11, 0x4, R12 ;  /* 0x000000040b0c7825 */ /* 0x008fca00078e020c */
[----:B------:R0:W-:Y:S04]  /*0330*/  REDG.E.MIN.S32.STRONG.GPU desc[UR8][R12.64], R15 ;  /* 0x0000000f0c00798e */ /* 0x0001e8000c92e308 */
[----:B------:R-:W2:Y:S01]  /*0340*/  LDG.E R14, desc[UR8][R4.64+0x4] ;  /* 0x00000408040e7981 */ /* 0x000ea2000c1e1900 */
[----:B------:R-:W-:-:S04]  /*0350*/  IADD3 R3, PT, PT, R3, 0x1, RZ ;  /* 0x0000000103037810 */ /* 0x000fc80007ffe0ff */
[----:B--2---:R-:W-:-:S13]  /*0360*/  ISETP.GE.AND P0, PT, R3, R14, PT ;  /* 0x0000000e0300720c */ /* 0x004fda0003f06270 */
[----:B0-----:R-:W-:Y:S05]  /*0370*/  @!P0 BRA `(.L_x_20) ;  /* 0xfffffffc00c48947 */ /* 0x001fea000383ffff */
.L_x_19:
[----:B------:R-:W-:Y:S05]  /*0380*/  BSYNC.RECONVERGENT B1 ;  /* 0x0000000000017941 */ /* 0x000fea0003800200 */
.L_x_18:
[----:B------:R-:W0:Y:S02]  /*0390*/  LDC.64 R4, c[0x0][0x398] ;  /* 0x0000e600ff047b82 */ /* 0x000e240000000a00 */
[----:B0-----:R-:W2:Y:S01]  /*03a0*/  LDG.E R5, desc[UR8][R4.64] ;  /* 0x0000000804057981 */ /* 0x001ea2000c1e1900 */
[----:B------:R-:W-:-:S05]  /*03b0*/  VIADD R2, R2, UR5 ;  /* 0x0000000502027c36 */ /* 0x000fca0008000000 */
[----:B--2---:R-:W-:-:S13]  /*03c0*/  ISETP.GE.AND P0, PT, R2, R5, PT ;  /* 0x000000050200720c */ /* 0x004fda0003f06270 */
[----:B------:R-:W-:Y:S05]  /*03d0*/  @!P0 BRA `(.L_x_21) ;  /* 0xfffffffc006c8947 */ /* 0x000fea000383ffff */
.L_x_17:
[----:B------:R-:W-:Y:S05]  /*03e0*/  BSYNC.RECONVERGENT B0 ;  /* 0x0000000000007941 */ /* 0x000fea0003800200 */
.L_x_16:
[----:B------:R-:W0:Y:S08]  /*03f0*/  LDC.64 R2, c[0x0][0x398] ;  /* 0x0000e600ff027b82 */ /* 0x000e300000000a00 */
[----:B------:R-:W-:Y:S06]  /*0400*/  BAR.SYNC.DEFER_BLOCKING 0x0 ;  /* 0x0000000000007b1d */ /* 0x000fec0000010000 */
[----:B0-----:R-:W2:Y:S01]  /*0410*/  LDG.E R3, desc[UR8][R2.64] ;  /* 0x0000000802037981 */ /* 0x001ea2000c1e1900 */
[----:B------:R-:W-:Y:S01]  /*0420*/  BSSY.RECONVERGENT B0, `(.L_x_22) ;  /* 0x000001d000007945 */ /* 0x000fe20003800200 */
[----:B--2---:R-:W-:-:S13]  /*0430*/  ISETP.GE.AND P0, PT, R0, R3, PT ;  /* 0x000000030000720c */ /* 0x004fda0003f06270 */
[----:B------:R-:W-:Y:S05]  /*0440*/  @P0 BRA `(.L_x_23) ;  /* 0x0000000000680947 */ /* 0x000fea0003800000 */
[----:B------:R-:W0:Y:S01]  /*0450*/  LDC.64 R6, c[0x0][0x3b0] ;  /* 0x0000ec00ff067b82 */ /* 0x000e220000000a00 */
[----:B------:R-:W-:Y:S01]  /*0460*/  MOV R12, R3 ;  /* 0x00000003000c7202 */ /* 0x000fe20000000f00 */
[----:B------:R-:W-:-:S06]  /*0470*/  IMAD.MOV.U32 R15, RZ, RZ, R0 ;  /* 0x000000ffff0f7224 */ /* 0x000fcc00078e0000 */
[----:B------:R-:W1:Y:S08]  /*0480*/  LDC.64 R10, c[0x0][0x3a0] ;  /* 0x0000e800ff0a7b82 */ /* 0x000e700000000a00 */
[----:B------:R-:W2:Y:S02]  /*0490*/  LDC.64 R8, c[0x0][0x3a8] ;  /* 0x0000ea00ff087b82 */ /* 0x000ea40000000a00 */
.L_x_26:
[----:B0-2---:R-:W-:-:S04]  /*04a0*/  IMAD.WIDE.U32 R2, R15, 0x4, R6 ;  /* 0x000000040f027825 */ /* 0x005fc800078e0006 */
[----:B--2---:R-:W-:Y:S01]  /*04b0*/  IMAD.WIDE.U32 R4, R15, 0x4, R8 ;  /* 0x000000040f047825 */ /* 0x004fe200078e0008 */
[----:B------:R-:W2:Y:S04]  /*04c0*/  LDG.E R14, desc[UR8][R2.64] ;  /* 0x00000008020e7981 */ /* 0x000ea8000c1e1900 */
[----:B------:R-:W2:Y:S01]  /*04d0*/  LDG.E R13, desc[UR8][R4.64] ;  /* 0x00000008040d7981 */ /* 0x000ea2000c1e1900 */
[----:B------:R-:W-:Y:S01]  /*04e0*/  BSSY.RECONVERGENT B1, `(.L_x_24) ;  /* 0x000000d000017945 */ /* 0x000fe20003800200 */
[----:B--2---:R-:W-:-:S13]  /*04f0*/  ISETP.GE.AND P0, PT, R14, R13, PT ;  /* 0x0000000d0e00720c */ /* 0x004fda0003f06270 */
[----:B------:R-:W-:Y:S05]  /*0500*/  @P0 BRA `(.L_x_25) ;  /* 0x0000000000280947 */ /* 0x000fea0003800000 */
[----:B------:R-:W0:Y:S01]  /*0510*/  LDC.64 R12, c[0x0][0x398] ;  /* 0x0000e600ff0c7b82 */ /* 0x000e220000000a00 */
[----:B-1----:R-:W-:Y:S01]  /*0520*/  IMAD.WIDE.U32 R2, R15, 0x4, R10 ;  /* 0x000000040f027825 */ /* 0x002fe200078e000a */
[----:B------:R2:W-:Y:S04]  /*0530*/  STG.E desc[UR8][R4.64], R14 ;  /* 0x0000000e04007986 */ /* 0x0005e8000c101908 */
[----:B------:R2:W-:Y:S04]  /*0540*/  STG.E desc[UR8][R2.64], RZ ;  /* 0x000000ff02007986 */ /* 0x0005e8000c101908 */
[----:B0-----:R2:W5:Y:S01]  /*0550*/  LDG.E R12, desc[UR8][R12.64] ;  /* 0x000000080c0c7981 */ /* 0x001562000c1e1900 */
[----:B------:R-:W0:Y:S01]  /*0560*/  S2UR UR7, SR_CgaCtaId ;  /* 0x00000000000779c3 */ /* 0x000e220000008800 */
[----:B------:R-:W-:Y:S01]  /*0570*/  UMOV UR6, 0x400 ;  /* 0x0000040000067882 */ /* 0x000fe20000000000 */
[----:B------:R-:W-:Y:S01]  /*0580*/  HFMA2 R16, -RZ, RZ, 0, 5.9604644775390625e-08 ;  /* 0x00000001ff107431 */ /* 0x000fe200000001ff */
[----:B0-----:R-:W-:-:S09]  /*0590*/  ULEA UR6, UR7, UR6, 0x18 ;  /* 0x0000000607067291 */ /* 0x001fd2000f8ec0ff */
[----:B------:R2:W-:Y:S03]  /*05a0*/  STS [UR6], R16 ;  /* 0x00000010ff007988 */ /* 0x0005e60008000806 */
.L_x_25:
[----:B------:R-:W-:Y:S05]  /*05b0*/  BSYNC.RECONVERGENT B1 ;  /* 0x0000000000017941 */ /* 0x000fea0003800200 */
.L_x_24:
[----:B------:R-:W-:-:S05]  /*05c0*/  VIADD R15, R15, UR5 ;  /* 0x000000050f0f7c36 */ /* 0x000fca0008000000 */
[----:B-----5:R-:W-:-:S13]  /*05d0*/  ISETP.GE.AND P0, PT, R15, R12, PT ;  /* 0x0000000c0f00720c */ /* 0x020fda0003f06270 */
[----:B------:R-:W-:Y:S05]  /*05e0*/  @!P0 BRA `(.L_x_26) ;  /* 0xfffffffc00ac8947 */ /* 0x000fea000383ffff */
.L_x_23:
[----:B------:R-:W-:Y:S05]  /*05f0*/  BSYNC.RECONVERGENT B0 ;  /* 0x0000000000007941 */ /* 0x000fea0003800200 */
.L_x_22:
[----:B------:R-:W0:Y:S08]  /*0600*/  S2UR UR7, SR_CgaCtaId ;  /* 0x00000000000779c3 */ /* 0x000e300000008800 */
[----:B------:R-:W-:Y:S06]  /*0610*/  BAR.SYNC.DEFER_BLOCKING 0x0 ;  /* 0x0000000000007b1d */ /* 0x000fec0000010000 */
[----:B------:R-:W-:-:S02]  /*0620*/  UMOV UR6, 0x400 ;  /* 0x0000040000067882 */ /* 0x000fc40000000000 */
[----:B0-----:R-:W-:-:S09]  /*0630*/  ULEA UR6, UR7, UR6, 0x18 ;  /* 0x0000000607067291 */ /* 0x001fd2000f8ec0ff */
[----:B--2---:R-:W0:Y:S02]  /*0640*/  LDS R2, [UR6] ;  /* 0x00000006ff027984 */ /* 0x004e240008000800 */
[----:B0-----:R-:W-:-:S13]  /*0650*/  ISETP.NE.AND P0, PT, R2, RZ, PT ;  /* 0x000000ff0200720c */ /* 0x001fda0003f05270 */
[----:B------:R-:W-:Y:S05]  /*0660*/  @!P0 EXIT ;  /* 0x000000000000894d */ /* 0x000fea0003800000 */
[----:B------:R-:W0:Y:S08]  /*0670*/  LDC.64 R2, c[0x0][0x398] ;  /* 0x0000e600ff027b82 */ /* 0x000e300000000a00 */
[----:B------:R-:W-:Y:S06]  /*0680*/  BAR.SYNC.DEFER_BLOCKING 0x0 ;  /* 0x0000000000007b1d */ /* 0x000fec0000010000 */
[----:B0-----:R-:W2:Y:S01]  /*0690*/  LDG.E R2, desc[UR8][R2.64] ;  /* 0x0000000802027981 */ /* 0x001ea2000c1e1900 */
[----:B------:R-:W-:-:S06]  /*06a0*/  UIADD3 UR4, UPT, UPT, UR4, 0x1, URZ ;  /* 0x0000000104047890 */ /* 0x000fcc000fffe0ff */
[----:B--2---:R-:W-:-:S13]  /*06b0*/  ISETP.LE.AND P0, PT, R2, UR4, PT ;  /* 0x0000000402007c0c */ /* 0x004fda000bf03270 */
[----:B------:R-:W-:Y:S05]  /*06c0*/  @!P0 BRA `(.L_x_27) ;  /* 0xfffffff800908947 */ /* 0x000fea000383ffff */
[----:B------:R-:W-:Y:S05]  /*06d0*/  EXIT ;  /* 0x000000000000794d */ /* 0x000fea0003800000 */
.L_x_28:
        /* <DEDUP_REMOVED lines=10> */
.L_x_30:


//--------------------- .nv.shared.reserved.0     --------------------------
	.section	.nv.shared.reserved.0,"aw",@nobits
	.weak		__nv_reservedSMEM_offset_0_alias
	.size		__nv_reservedSMEM_offset_0_alias, 0, 64
	.other		__nv_reservedSMEM_offset_0_alias,@"STO_CUDA_RESERVED_SHARED STV_DEFAULT"
__nv_reservedSMEM_offset_0_alias:
	.zero		0
	.zero		64


//--------------------- .nv.shared._Z8dijkstraPiS_S_S_S_S_S_ --------------------------
	.section	.nv.shared._Z8dijkstraPiS_S_S_S_S_S_,"aw",@nobits
	.sectionflags	@""
	.align	4
.nv.shared._Z8dijkstraPiS_S_S_S_S_S_:
	.zero		1028


//--------------------- .nv.constant0._Z6dividePiS_S_S_S_S_S_S_S_S_ --------------------------
	.section	.nv.constant0._Z6dividePiS_S_S_S_S_S_S_S_S_,"a",@progbits
	.sectionflags	@""
	.align	4
.nv.constant0._Z6dividePiS_S_S_S_S_S_S_S_S_:
	.zero		976


//--------------------- .nv.constant0._Z8dijkstraPiS_S_S_S_S_S_ --------------------------
	.section	.nv.constant0._Z8dijkstraPiS_S_S_S_S_S_,"a",@progbits
	.sectionflags	@""
	.align	4
.nv.constant0._Z8dijkstraPiS_S_S_S_S_S_:
	.zero		952


//--------------------- SYMBOLS --------------------------

	.type		.nv.reservedSmem.offset0,@object
	.size		.nv.reservedSmem.offset0,0x4
	.type		.nv.reservedSmem.cap,@object
	.size		.nv.reservedSmem.cap,0x4
